// auto-generated by cutlass_sweep.gemm — config: {"arch": "sm_100", "cluster_m": 1, "cluster_n": 1, "dtype": "fp16", "dtype_b": "fp16", "layout": "nt", "stages": 6, "tile_k": 128, "tile_m": 64, "tile_n": 64}
#include "cutlass/cutlass.h"
#include "cutlass/gemm/collective/collective_builder.hpp"
#include "cutlass/gemm/device/gemm_universal_adapter.h"
#include "cutlass/gemm/kernel/gemm_universal.hpp"
#include "cutlass/epilogue/collective/collective_builder.hpp"

using ElemA = cutlass::half_t;
using ElemB = cutlass::half_t;
using ElemCD = cutlass::half_t;
using Acc  = float;
using TileShape    = cute::Shape<cute::_64, cute::_64, cute::_128>;
using ClusterShape = cute::Shape<cute::_1, cute::_1, cute::_1>;

using CollectiveEpilogue = typename cutlass::epilogue::collective::CollectiveBuilder<
    cutlass::arch::Sm100, cutlass::arch::OpClassTensorOp,
    TileShape, ClusterShape,
    cutlass::epilogue::collective::EpilogueTileAuto,
    Acc, Acc,
    ElemCD, cutlass::layout::RowMajor, 128 / cutlass::sizeof_bits<ElemCD>::value,
    ElemCD, cutlass::layout::RowMajor, 128 / cutlass::sizeof_bits<ElemCD>::value,
    cutlass::epilogue::collective::EpilogueScheduleAuto
  >::CollectiveOp;

using CollectiveMainloop = typename cutlass::gemm::collective::CollectiveBuilder<
    cutlass::arch::Sm100, cutlass::arch::OpClassTensorOp,
    ElemA, cutlass::layout::RowMajor, 128 / cutlass::sizeof_bits<ElemA>::value,
    ElemB, cutlass::layout::ColumnMajor, 128 / cutlass::sizeof_bits<ElemB>::value,
    Acc,
    TileShape, ClusterShape,
    cutlass::gemm::collective::StageCount<6>,
    cutlass::gemm::collective::KernelScheduleAuto
  >::CollectiveOp;

using GemmKernel = cutlass::gemm::kernel::GemmUniversal<
    cute::Shape<int,int,int,int>,
    CollectiveMainloop,
    CollectiveEpilogue
>;
using Gemm = cutlass::gemm::device::GemmUniversalAdapter<GemmKernel>;

// Force the device kernel symbol into the cubin without needing a host main.
auto* _anchor = &cutlass::device_kernel<GemmKernel>;


// ===== COMPILED SASS (sm_100a) =====

	.target	sm_100a

	.elftype	@"ET_EXEC"


//--------------------- .note.nv.tkinfo           --------------------------
	.section	.note.nv.tkinfo,"",@"SHT_NOTE"
	.sectionflags	@"SHF_NOTE_NV_TKINFO"
	.tkinfo
        /*0018*/ 	.word	0x00000002
        /*0030*/ 	.string	""
        /*0030*/ 	.string	"ptxas"
        /*0030*/ 	.string	"Cuda compilation tools, release 13.0, V13.0.88"
        /*0030*/ 	.string	"Build cuda_13.0.r13.0/compiler.36424714_0"
        /*0030*/ 	.string	"-arch sm_100a -m 64 "



//--------------------- .note.nv.cuinfo           --------------------------
	.section	.note.nv.cuinfo,"",@"SHT_NOTE"
	.sectionflags	@"SHF_NOTE_NV_CUINFO"
        /*0018*/ 	.short	0x0002
        /*001a*/ 	.short	0x0064
        /*001c*/ 	.short	0x0082
	.zero		2


//--------------------- .nv.info                  --------------------------
	.section	.nv.info,"",@"SHT_CUDA_INFO"
	.align	4


	//----- nvinfo : EIATTR_REGCOUNT
	.align		4
        /*0000*/ 	.byte	0x04, 0x2f
        /*0002*/ 	.short	(.L_19 - .L_18)
	.align		4
.L_18:
        /*0004*/ 	.word	index@(_ZN7cutlass13device_kernelINS_4gemm6kernel13GemmUniversalIN4cute5tupleIJiiiiEEENS1_10collective13CollectiveMmaINS1_35MainloopSm100TmaUmmaWarpSpecializedILi6ELi2ELi4ENS5_IJNS4_1CILi1EEESB_SB_EEEEENS5_IJNSA_ILi64EEESE_NSA_ILi128EEEEEENS_6half_tENS5_IJlSB_lEEESH_SI_NS4_8TiledMMAINS4_8MMA_AtomIJNS4_20SM100_MMA_F16BF16_SSISH_SH_fLi64ELi64ELNS4_4UMMA5MajorE0ELSN_0ELNSM_7ScaleInE0ELSO_0EEEEEENS4_6LayoutISC_NS5_IJNSA_ILi0EEESS_SS_EEEEENS5_IJNS4_10UnderscoreESV_SV_EEEEENS4_13SM90_TMA_LOADENS4_14ComposedLayoutINS4_7SwizzleILi3ELi4ELi3EEENS4_18smem_ptr_flag_bitsILi16EEENSR_INS5_IJNSA_ILi8EEESE_EEENS5_IJSE_SB_EEEEEEEvNS4_8identityESY_S18_vS19_EENS_8epilogue10collective18CollectiveEpilogueINS1B_23Sm100TmaWarpSpecializedILi3ELi2ELi16ELb1ELb0EEEJSG_NS5_IJNSR_ISE_SB_EENSR_INSA_ILi32EEESB_EEEEESH_SI_SH_SI_NS1B_6fusion15FusionCallbacksIS1F_NS1K_17LinearCombinationISH_fSH_fLNS_15FloatRoundStyleE2EEESG_S1J_JEEENS4_5SM1004TMEM4LOAD26SM100_TMEM_LOAD_16dp256b4xESY_NSZ_INS10_ILi2ELi4ELi3EEES13_NSR_INS5_IJS14_S1H_EEENS5_IJS1H_SB_EEEEEEENS4_17SM75_U32x4_LDSM_NENS4_14SM90_TMA_STOREES1Y_NS4_17SM90_U32x4_STSM_NENS4_39AutoVectorizingCopyWithAssumedAlignmentILi128EEEEEEvvEEEEvNT_6ParamsE)
        /*0008*/ 	.word	0x0000004f


	//----- nvinfo : EIATTR_FRAME_SIZE
	.align		4
.L_19:
        /*000c*/ 	.byte	0x04, 0x11
        /*000e*/ 	.short	(.L_21 - .L_20)
	.align		4
.L_20:
        /*0010*/ 	.word	index@($__internal_2_$__cuda_sm10x_tcgen05_guardrail_trap_unallocated_columns_being_dealloced)
        /*0014*/ 	.word	0x00000000


	//----- nvinfo : EIATTR_FRAME_SIZE
	.align		4
.L_21:
        /*0018*/ 	.byte	0x04, 0x11
        /*001a*/ 	.short	(.L_23 - .L_22)
	.align		4
.L_22:
        /*001c*/ 	.word	index@($__internal_1_$__cuda_sm10x_tcgen05_guardrail_trap_phase_invalid_during_alloc)
        /*0020*/ 	.word	0x00000000


	//----- nvinfo : EIATTR_FRAME_SIZE
	.align		4
.L_23:
        /*0024*/ 	.byte	0x04, 0x11
        /*0026*/ 	.short	(.L_25 - .L_24)
	.align		4
.L_24:
        /*0028*/ 	.word	index@($__internal_0_$__cuda_sm10x_tcgen05_guardrail_trap_col_being_dealloced_not_returned_by_alloc)
        /*002c*/ 	.word	0x00000000


	//----- nvinfo : EIATTR_FRAME_SIZE
	.align		4
.L_25:
        /*0030*/ 	.byte	0x04, 0x11
        /*0032*/ 	.short	(.L_27 - .L_26)
	.align		4
.L_26:
        /*0034*/ 	.word	index@(_ZN7cutlass13device_kernelINS_4gemm6kernel13GemmUniversalIN4cute5tupleIJiiiiEEENS1_10collective13CollectiveMmaINS1_35MainloopSm100TmaUmmaWarpSpecializedILi6ELi2ELi4ENS5_IJNS4_1CILi1EEESB_SB_EEEEENS5_IJNSA_ILi64EEESE_NSA_ILi128EEEEEENS_6half_tENS5_IJlSB_lEEESH_SI_NS4_8TiledMMAINS4_8MMA_AtomIJNS4_20SM100_MMA_F16BF16_SSISH_SH_fLi64ELi64ELNS4_4UMMA5MajorE0ELSN_0ELNSM_7ScaleInE0ELSO_0EEEEEENS4_6LayoutISC_NS5_IJNSA_ILi0EEESS_SS_EEEEENS5_IJNS4_10UnderscoreESV_SV_EEEEENS4_13SM90_TMA_LOADENS4_14ComposedLayoutINS4_7SwizzleILi3ELi4ELi3EEENS4_18smem_ptr_flag_bitsILi16EEENSR_INS5_IJNSA_ILi8EEESE_EEENS5_IJSE_SB_EEEEEEEvNS4_8identityESY_S18_vS19_EENS_8epilogue10collective18CollectiveEpilogueINS1B_23Sm100TmaWarpSpecializedILi3ELi2ELi16ELb1ELb0EEEJSG_NS5_IJNSR_ISE_SB_EENSR_INSA_ILi32EEESB_EEEEESH_SI_SH_SI_NS1B_6fusion15FusionCallbacksIS1F_NS1K_17LinearCombinationISH_fSH_fLNS_15FloatRoundStyleE2EEESG_S1J_JEEENS4_5SM1004TMEM4LOAD26SM100_TMEM_LOAD_16dp256b4xESY_NSZ_INS10_ILi2ELi4ELi3EEES13_NSR_INS5_IJS14_S1H_EEENS5_IJS1H_SB_EEEEEEENS4_17SM75_U32x4_LDSM_NENS4_14SM90_TMA_STOREES1Y_NS4_17SM90_U32x4_STSM_NENS4_39AutoVectorizingCopyWithAssumedAlignmentILi128EEEEEEvvEEEEvNT_6ParamsE)
        /*0038*/ 	.word	0x00000000


	//----- nvinfo : EIATTR_MIN_STACK_SIZE
	.align		4
.L_27:
        /*003c*/ 	.byte	0x04, 0x12
        /*003e*/ 	.short	(.L_29 - .L_28)
	.align		4
.L_28:
        /*0040*/ 	.word	index@(_ZN7cutlass13device_kernelINS_4gemm6kernel13GemmUniversalIN4cute5tupleIJiiiiEEENS1_10collective13CollectiveMmaINS1_35MainloopSm100TmaUmmaWarpSpecializedILi6ELi2ELi4ENS5_IJNS4_1CILi1EEESB_SB_EEEEENS5_IJNSA_ILi64EEESE_NSA_ILi128EEEEEENS_6half_tENS5_IJlSB_lEEESH_SI_NS4_8TiledMMAINS4_8MMA_AtomIJNS4_20SM100_MMA_F16BF16_SSISH_SH_fLi64ELi64ELNS4_4UMMA5MajorE0ELSN_0ELNSM_7ScaleInE0ELSO_0EEEEEENS4_6LayoutISC_NS5_IJNSA_ILi0EEESS_SS_EEEEENS5_IJNS4_10UnderscoreESV_SV_EEEEENS4_13SM90_TMA_LOADENS4_14ComposedLayoutINS4_7SwizzleILi3ELi4ELi3EEENS4_18smem_ptr_flag_bitsILi16EEENSR_INS5_IJNSA_ILi8EEESE_EEENS5_IJSE_SB_EEEEEEEvNS4_8identityESY_S18_vS19_EENS_8epilogue10collective18CollectiveEpilogueINS1B_23Sm100TmaWarpSpecializedILi3ELi2ELi16ELb1ELb0EEEJSG_NS5_IJNSR_ISE_SB_EENSR_INSA_ILi32EEESB_EEEEESH_SI_SH_SI_NS1B_6fusion15FusionCallbacksIS1F_NS1K_17LinearCombinationISH_fSH_fLNS_15FloatRoundStyleE2EEESG_S1J_JEEENS4_5SM1004TMEM4LOAD26SM100_TMEM_LOAD_16dp256b4xESY_NSZ_INS10_ILi2ELi4ELi3EEES13_NSR_INS5_IJS14_S1H_EEENS5_IJS1H_SB_EEEEEEENS4_17SM75_U32x4_LDSM_NENS4_14SM90_TMA_STOREES1Y_NS4_17SM90_U32x4_STSM_NENS4_39AutoVectorizingCopyWithAssumedAlignmentILi128EEEEEEvvEEEEvNT_6ParamsE)
        /*0044*/ 	.word	0x00000000
.L_29:


//--------------------- .nv.compat                --------------------------
	.section	.nv.compat,"",@"SHT_CUDA_COMPAT_INFO"
	.align	4
        /*0000*/ 	.byte	0x02, 0x09, 0x01, 0x00, 0x02, 0x02, 0x02, 0x00, 0x02, 0x05, 0x05, 0x00, 0x03, 0x07, 0x01, 0x01
        /*0010*/ 	.byte	0x02, 0x03, 0x01, 0x00, 0x02, 0x06, 0x01, 0x00, 0x04, 0x0b, 0x08, 0x00, 0x09, 0x00, 0x00, 0x00
        /*0020*/ 	.byte	0x00, 0x00, 0x00, 0x00


//--------------------- .nv.info._ZN7cutlass13device_kernelINS_4gemm6kernel13GemmUniversalIN4cute5tupleIJiiiiEEENS1_10collective13CollectiveMmaINS1_35MainloopSm100TmaUmmaWarpSpecializedILi6ELi2ELi4ENS5_IJNS4_1CILi1EEESB_SB_EEEEENS5_IJNSA_ILi64EEESE_NSA_ILi128EEEEEENS_6half_tENS5_IJlSB_lEEESH_SI_NS4_8TiledMMAINS4_8MMA_AtomIJNS4_20SM100_MMA_F16BF16_SSISH_SH_fLi64ELi64ELNS4_4UMMA5MajorE0ELSN_0ELNSM_7ScaleInE0ELSO_0EEEEEENS4_6LayoutISC_NS5_IJNSA_ILi0EEESS_SS_EEEEENS5_IJNS4_10UnderscoreESV_SV_EEEEENS4_13SM90_TMA_LOADENS4_14ComposedLayoutINS4_7SwizzleILi3ELi4ELi3EEENS4_18smem_ptr_flag_bitsILi16EEENSR_INS5_IJNSA_ILi8EEESE_EEENS5_IJSE_SB_EEEEEEEvNS4_8identityESY_S18_vS19_EENS_8epilogue10collective18CollectiveEpilogueINS1B_23Sm100TmaWarpSpecializedILi3ELi2ELi16ELb1ELb0EEEJSG_NS5_IJNSR_ISE_SB_EENSR_INSA_ILi32EEESB_EEEEESH_SI_SH_SI_NS1B_6fusion15FusionCallbacksIS1F_NS1K_17LinearCombinationISH_fSH_fLNS_15FloatRoundStyleE2EEESG_S1J_JEEENS4_5SM1004TMEM4LOAD26SM100_TMEM_LOAD_16dp256b4xESY_NSZ_INS10_ILi2ELi4ELi3EEES13_NSR_INS5_IJS14_S1H_EEENS5_IJS1H_SB_EEEEEEENS4_17SM75_U32x4_LDSM_NENS4_14SM90_TMA_STOREES1Y_NS4_17SM90_U32x4_STSM_NENS4_39AutoVectorizingCopyWithAssumedAlignmentILi128EEEEEEvvEEEEvNT_6ParamsE --------------------------
	.section	.nv.info._ZN7cutlass13device_kernelINS_4gemm6kernel13GemmUniversalIN4cute5tupleIJiiiiEEENS1_10collective13CollectiveMmaINS1_35MainloopSm100TmaUmmaWarpSpecializedILi6ELi2ELi4ENS5_IJNS4_1CILi1EEESB_SB_EEEEENS5_IJNSA_ILi64EEESE_NSA_ILi128EEEEEENS_6half_tENS5_IJlSB_lEEESH_SI_NS4_8TiledMMAINS4_8MMA_AtomIJNS4_20SM100_MMA_F16BF16_SSISH_SH_fLi64ELi64ELNS4_4UMMA5MajorE0ELSN_0ELNSM_7ScaleInE0ELSO_0EEEEEENS4_6LayoutISC_NS5_IJNSA_ILi0EEESS_SS_EEEEENS5_IJNS4_10UnderscoreESV_SV_EEEEENS4_13SM90_TMA_LOADENS4_14ComposedLayoutINS4_7SwizzleILi3ELi4ELi3EEENS4_18smem_ptr_flag_bitsILi16EEENSR_INS5_IJNSA_ILi8EEESE_EEENS5_IJSE_SB_EEEEEEEvNS4_8identityESY_S18_vS19_EENS_8epilogue10collective18CollectiveEpilogueINS1B_23Sm100TmaWarpSpecializedILi3ELi2ELi16ELb1ELb0EEEJSG_NS5_IJNSR_ISE_SB_EENSR_INSA_ILi32EEESB_EEEEESH_SI_SH_SI_NS1B_6fusion15FusionCallbacksIS1F_NS1K_17LinearCombinationISH_fSH_fLNS_15FloatRoundStyleE2EEESG_S1J_JEEENS4_5SM1004TMEM4LOAD26SM100_TMEM_LOAD_16dp256b4xESY_NSZ_INS10_ILi2ELi4ELi3EEES13_NSR_INS5_IJS14_S1H_EEENS5_IJS1H_SB_EEEEEEENS4_17SM75_U32x4_LDSM_NENS4_14SM90_TMA_STOREES1Y_NS4_17SM90_U32x4_STSM_NENS4_39AutoVectorizingCopyWithAssumedAlignmentILi128EEEEEEvvEEEEvNT_6ParamsE,"",@"SHT_CUDA_INFO"
	.sectionflags	@""
	.align	4


	//----- nvinfo : EIATTR_CUDA_API_VERSION
	.align		4
        /*0000*/ 	.byte	0x04, 0x37
        /*0002*/ 	.short	(.L_31 - .L_30)
.L_30:
        /*0004*/ 	.word	0x00000082


	//----- nvinfo : EIATTR_KPARAM_INFO
	.align		4
.L_31:
        /*0008*/ 	.byte	0x04, 0x17
        /*000a*/ 	.short	(.L_33 - .L_32)
.L_32:
        /*000c*/ 	.word	0x00000000
        /*0010*/ 	.short	0x0000
        /*0012*/ 	.short	0x0000
        /*0014*/ 	.byte	0x00, 0xf0, 0x01, 0x20


	//----- nvinfo : EIATTR_AT_ENTRY_FRAGMENTS
	.align		4
.L_33:
        /*0018*/ 	.byte	0x04, 0x4f
        /*001a*/ 	.short	(.L_35 - .L_34)


	//   ....[0]....
.L_34:
        /*001c*/ 	.word	0x00000006


	//----- nvinfo : EIATTR_RESERVED_SMEM_USED
	.align		4
.L_35:
        /*0020*/ 	.byte	0x01, 0x41
	.zero		2


	//----- nvinfo : EIATTR_SPARSE_MMA_MASK
	.align		4
        /*0024*/ 	.byte	0x03, 0x50
        /*0026*/ 	.short	0x0000


	//----- nvinfo : EIATTR_TCGEN05_1CTA_USED
	.align		4
        /*0028*/ 	.byte	0x01, 0x51
	.zero		2


	//----- nvinfo : EIATTR_MAXREG_COUNT
	.align		4
        /*002c*/ 	.byte	0x03, 0x1b
        /*002e*/ 	.short	0x00ff


	//----- nvinfo : EIATTR_NUM_BARRIERS
	.align		4
        /*0030*/ 	.byte	0x02, 0x4c
        /*0032*/ 	.byte	0x07
	.zero		1


	//----- nvinfo : EIATTR_EXTERNS
	.align		4
        /*0034*/ 	.byte	0x04, 0x0f
        /*0036*/ 	.short	(.L_37 - .L_36)


	//   ....[0]....
	.align		4
.L_36:
        /*0038*/ 	.word	index@(__assertfail)


	//----- nvinfo : EIATTR_MERCURY_ISA_VERSION
	.align		4
.L_37:
        /*003c*/ 	.byte	0x03, 0x5f
        /*003e*/ 	.short	0x0101


	//----- nvinfo : EIATTR_INT_WARP_WIDE_INSTR_OFFSETS
	.align		4
        /*0040*/ 	.byte	0x04, 0x31
        /*0042*/ 	.short	(.L_39 - .L_38)


	//   ....[0]....
.L_38:
        /*0044*/ 	.word	0x00001f40


	//   ....[1]....
        /*0048*/ 	.word	0x00003cc0


	//   ....[2]....
        /*004c*/ 	.word	0x00003cf0


	//   ....[3]....
        /*0050*/ 	.word	0x00003d40


	//   ....[4]....
        /*0054*/ 	.word	0x00004620


	//   ....[5]....
        /*0058*/ 	.word	0x00004640


	//   ....[6]....
        /*005c*/ 	.word	0x00004910


	//   ....[7]....
        /*0060*/ 	.word	0x00004a40


	//----- nvinfo : EIATTR_COOP_GROUP_MASK_REGIDS
	.align		4
.L_39:
        /*0064*/ 	.byte	0x04, 0x29
        /*0066*/ 	.short	(.L_41 - .L_40)


	//   ....[0]....
.L_40:
        /*0068*/ 	.word	0xffffffff


	//   ....[1]....
        /*006c*/ 	.word	0xffffffff


	//   ....[2]....
        /*0070*/ 	.word	0xffffffff


	//   ....[3]....
        /*0074*/ 	.word	0xffffffff


	//   ....[4]....
        /*0078*/ 	.word	0xffffffff


	//   ....[5]....
        /*007c*/ 	.word	0xffffffff


	//   ....[6]....
        /*0080*/ 	.word	0xffffffff


	//   ....[7]....
        /*0084*/ 	.word	0xffffffff


	//   ....[8]....
        /*0088*/ 	.word	0xffffffff


	//   ....[9]....
        /*008c*/ 	.word	0xffffffff


	//   ....[10]....
        /*0090*/ 	.word	0xffffffff


	//   ....[11]....
        /*0094*/ 	.word	0xffffffff


	//   ....[12]....
        /*0098*/ 	.word	0xffffffff


	//----- nvinfo : EIATTR_COOP_GROUP_INSTR_OFFSETS
	.align		4
.L_41:
        /*009c*/ 	.byte	0x04, 0x28
        /*009e*/ 	.short	(.L_43 - .L_42)


	//   ....[0]....
.L_42:
        /*00a0*/ 	.word	0x00000090


	//   ....[1]....
        /*00a4*/ 	.word	0x000004d0


	//   ....[2]....
        /*00a8*/ 	.word	0x00000680


	//   ....[3]....
        /*00ac*/ 	.word	0x00000800


	//   ....[4]....
        /*00b0*/ 	.word	0x00000900


	//   ....[5]....
        /*00b4*/ 	.word	0x00000a70


	//   ....[6]....
        /*00b8*/ 	.word	0x00000c10


	//   ....[7]....
        /*00bc*/ 	.word	0x00001e20


	//   ....[8]....
        /*00c0*/ 	.word	0x00002d20


	//   ....[9]....
        /*00c4*/ 	.word	0x00002f30


	//   ....[10]....
        /*00c8*/ 	.word	0x00002f60


	//   ....[11]....
        /*00cc*/ 	.word	0x00003bb0


	//   ....[12]....
        /*00d0*/ 	.word	0x00003de0


	//----- nvinfo : EIATTR_VRC_CTA_INIT_COUNT
	.align		4
.L_43:
        /*00d4*/ 	.byte	0x02, 0x4a
        /*00d6*/ 	.byte	0x80
	.zero		1


	//----- nvinfo : EIATTR_SYSCALL_OFFSETS
	.align		4
        /*00d8*/ 	.byte	0x04, 0x46
        /*00da*/ 	.short	(.L_45 - .L_44)


	//   ....[0]....
.L_44:
        /*00dc*/ 	.word	0x00005620


	//   ....[1]....
        /*00e0*/ 	.word	0x00005710


	//   ....[2]....
        /*00e4*/ 	.word	0x00005ef0


	//   ....[3]....
        /*00e8*/ 	.word	0x00006830


	//----- nvinfo : EIATTR_MBARRIER_INSTR_OFFSETS
	.align		4
.L_45:
        /*00ec*/ 	.byte	0x04, 0x39
        /*00ee*/ 	.short	(.L_47 - .L_46)


	//   ....[0]....
.L_46:
        /*00f0*/ 	.word	0x000005b0
        /*00f4*/ 	.word	0x000000ff
        /*00f8*/ 	.word	0x00000000
        /*00fc*/ 	.short	0x0100
        /*00fe*/ 	.byte	0x05
	.zero		1


	//   ....[1]....
        /*0100*/ 	.word	0x000005c0
        /*0104*/ 	.word	0x000000ff
        /*0108*/ 	.word	0x00000030
        /*010c*/ 	.short	0x0100
        /*010e*/ 	.byte	0x05
	.zero		1


	//   ....[2]....
        /*0110*/ 	.word	0x000005d0
        /*0114*/ 	.word	0x000000ff
        /*0118*/ 	.word	0x00000008
        /*011c*/ 	.short	0x0100
        /*011e*/ 	.byte	0x05
	.zero		1


	//   ....[3]....
        /*0120*/ 	.word	0x000005e0
        /*0124*/ 	.word	0x000000ff
        /*0128*/ 	.word	0x00000038
        /*012c*/ 	.short	0x0100
        /*012e*/ 	.byte	0x05
	.zero		1


	//   ....[4]....
        /*0130*/ 	.word	0x000005f0
        /*0134*/ 	.word	0x000000ff
        /*0138*/ 	.word	0x00000010
        /*013c*/ 	.short	0x0100
        /*013e*/ 	.byte	0x05
	.zero		1


	//   ....[5]....
        /*0140*/ 	.word	0x00000600
        /*0144*/ 	.word	0x000000ff
        /*0148*/ 	.word	0x00000040
        /*014c*/ 	.short	0x0100
        /*014e*/ 	.byte	0x05
	.zero		1


	//   ....[6]....
        /*0150*/ 	.word	0x00000610
        /*0154*/ 	.word	0x000000ff
        /*0158*/ 	.word	0x00000018
        /*015c*/ 	.short	0x0100
        /*015e*/ 	.byte	0x05
	.zero		1


	//   ....[7]....
        /*0160*/ 	.word	0x00000620
        /*0164*/ 	.word	0x000000ff
        /*0168*/ 	.word	0x00000048
        /*016c*/ 	.short	0x0100
        /*016e*/ 	.byte	0x05
	.zero		1


	//   ....[8]....
        /*0170*/ 	.word	0x00000630
        /*0174*/ 	.word	0x000000ff
        /*0178*/ 	.word	0x00000020
        /*017c*/ 	.short	0x0100
        /*017e*/ 	.byte	0x05
	.zero		1


	//   ....[9]....
        /*0180*/ 	.word	0x00000640
        /*0184*/ 	.word	0x000000ff
        /*0188*/ 	.word	0x00000050
        /*018c*/ 	.short	0x0100
        /*018e*/ 	.byte	0x05
	.zero		1


	//   ....[10]....
        /*0190*/ 	.word	0x00000650
        /*0194*/ 	.word	0x000000ff
        /*0198*/ 	.word	0x00000028
        /*019c*/ 	.short	0x0100
        /*019e*/ 	.byte	0x05
	.zero		1


	//   ....[11]....
        /*01a0*/ 	.word	0x00000660
        /*01a4*/ 	.word	0x000000ff
        /*01a8*/ 	.word	0x00000058
        /*01ac*/ 	.short	0x0100
        /*01ae*/ 	.byte	0x05
	.zero		1


	//   ....[12]....
        /*01b0*/ 	.word	0x00000790
        /*01b4*/ 	.word	0x000000ff
        /*01b8*/ 	.word	0x00000060
        /*01bc*/ 	.short	0x0100
        /*01be*/ 	.byte	0x07
	.zero		1


	//   ....[13]....
        /*01c0*/ 	.word	0x000007a0
        /*01c4*/ 	.word	0x000000ff
        /*01c8*/ 	.word	0x00000078
        /*01cc*/ 	.short	0x0100
        /*01ce*/ 	.byte	0x07
	.zero		1


	//   ....[14]....
        /*01d0*/ 	.word	0x000007b0
        /*01d4*/ 	.word	0x000000ff
        /*01d8*/ 	.word	0x00000068
        /*01dc*/ 	.short	0x0100
        /*01de*/ 	.byte	0x07
	.zero		1


	//   ....[15]....
        /*01e0*/ 	.word	0x000007c0
        /*01e4*/ 	.word	0x000000ff
        /*01e8*/ 	.word	0x00000080
        /*01ec*/ 	.short	0x0100
        /*01ee*/ 	.byte	0x07
	.zero		1


	//   ....[16]....
        /*01f0*/ 	.word	0x000007d0
        /*01f4*/ 	.word	0x000000ff
        /*01f8*/ 	.word	0x00000070
        /*01fc*/ 	.short	0x0100
        /*01fe*/ 	.byte	0x07
	.zero		1


	//   ....[17]....
        /*0200*/ 	.word	0x000007e0
        /*0204*/ 	.word	0x000000ff
        /*0208*/ 	.word	0x00000088
        /*020c*/ 	.short	0x0100
        /*020e*/ 	.byte	0x07
	.zero		1


	//   ....[18]....
        /*0210*/ 	.word	0x000008d0
        /*0214*/ 	.word	0x000000ff
        /*0218*/ 	.word	0x00000090
        /*021c*/ 	.short	0x0100
        /*021e*/ 	.byte	0x05
	.zero		1


	//   ....[19]....
        /*0220*/ 	.word	0x000008e0
        /*0224*/ 	.word	0x000000ff
        /*0228*/ 	.word	0x00000098
        /*022c*/ 	.short	0x0100
        /*022e*/ 	.byte	0x05
	.zero		1


	//   ....[20]....
        /*0230*/ 	.word	0x00000a20
        /*0234*/ 	.word	0x000000ff
        /*0238*/ 	.word	0x000000a0
        /*023c*/ 	.short	0x0100
        /*023e*/ 	.byte	0x05
	.zero		1


	//   ....[21]....
        /*0240*/ 	.word	0x00000a30
        /*0244*/ 	.word	0x000000ff
        /*0248*/ 	.word	0x000000b0
        /*024c*/ 	.short	0x0100
        /*024e*/ 	.byte	0x05
	.zero		1


	//   ....[22]....
        /*0250*/ 	.word	0x00000a40
        /*0254*/ 	.word	0x000000ff
        /*0258*/ 	.word	0x000000a8
        /*025c*/ 	.short	0x0100
        /*025e*/ 	.byte	0x05
	.zero		1


	//   ....[23]....
        /*0260*/ 	.word	0x00000a50
        /*0264*/ 	.word	0x000000ff
        /*0268*/ 	.word	0x000000b8
        /*026c*/ 	.short	0x0100
        /*026e*/ 	.byte	0x05
	.zero		1


	//   ....[24]....
        /*0270*/ 	.word	0x00000b80
        /*0274*/ 	.word	0x000000ff
        /*0278*/ 	.word	0x000000c0
        /*027c*/ 	.short	0x0100
        /*027e*/ 	.byte	0x07
	.zero		1


	//   ....[25]....
        /*0280*/ 	.word	0x00000b90
        /*0284*/ 	.word	0x000000ff
        /*0288*/ 	.word	0x000000e0
        /*028c*/ 	.short	0x0100
        /*028e*/ 	.byte	0x07
	.zero		1


	//   ....[26]....
        /*0290*/ 	.word	0x00000ba0
        /*0294*/ 	.word	0x000000ff
        /*0298*/ 	.word	0x000000c8
        /*029c*/ 	.short	0x0100
        /*029e*/ 	.byte	0x07
	.zero		1


	//   ....[27]....
        /*02a0*/ 	.word	0x00000bb0
        /*02a4*/ 	.word	0x000000ff
        /*02a8*/ 	.word	0x000000e8
        /*02ac*/ 	.short	0x0100
        /*02ae*/ 	.byte	0x07
	.zero		1


	//   ....[28]....
        /*02b0*/ 	.word	0x00000bc0
        /*02b4*/ 	.word	0x000000ff
        /*02b8*/ 	.word	0x000000d0
        /*02bc*/ 	.short	0x0100
        /*02be*/ 	.byte	0x07
	.zero		1


	//   ....[29]....
        /*02c0*/ 	.word	0x00000bd0
        /*02c4*/ 	.word	0x000000ff
        /*02c8*/ 	.word	0x000000f0
        /*02cc*/ 	.short	0x0100
        /*02ce*/ 	.byte	0x07
	.zero		1


	//   ....[30]....
        /*02d0*/ 	.word	0x00000be0
        /*02d4*/ 	.word	0x000000ff
        /*02d8*/ 	.word	0x000000d8
        /*02dc*/ 	.short	0x0100
        /*02de*/ 	.byte	0x07
	.zero		1


	//   ....[31]....
        /*02e0*/ 	.word	0x00000bf0
        /*02e4*/ 	.word	0x000000ff
        /*02e8*/ 	.word	0x000000f8
        /*02ec*/ 	.short	0x0100
        /*02ee*/ 	.byte	0x07
	.zero		1


	//   ....[32]....
        /*02f0*/ 	.word	0x00000ce0
        /*02f4*/ 	.word	0x000000ff
        /*02f8*/ 	.word	0x00000100
        /*02fc*/ 	.short	0x0100
        /*02fe*/ 	.byte	0x05
	.zero		1


	//   ....[33]....
        /*0300*/ 	.word	0x00000cf0
        /*0304*/ 	.word	0x000000ff
        /*0308*/ 	.word	0x00000110
        /*030c*/ 	.short	0x0100
        /*030e*/ 	.byte	0x05
	.zero		1


	//   ....[34]....
        /*0310*/ 	.word	0x00000d00
        /*0314*/ 	.word	0x000000ff
        /*0318*/ 	.word	0x00000108
        /*031c*/ 	.short	0x0100
        /*031e*/ 	.byte	0x05
	.zero		1


	//   ....[35]....
        /*0320*/ 	.word	0x00000d10
        /*0324*/ 	.word	0x000000ff
        /*0328*/ 	.word	0x00000118
        /*032c*/ 	.short	0x0100
        /*032e*/ 	.byte	0x05
	.zero		1


	//   ....[36]....
        /*0330*/ 	.word	0x000015e0
        /*0334*/ 	.word	0x00000002
        /*0338*/ 	.word	0x00000110
        /*033c*/ 	.short	0x010a
        /*033e*/ 	.byte	0xff
	.zero		1


	//   ....[37]....
        /*0340*/ 	.word	0x00001610
        /*0344*/ 	.word	0x00000002
        /*0348*/ 	.word	0x00000100
        /*034c*/ 	.short	0x0101
        /*034e*/ 	.byte	0xff
	.zero		1


	//   ....[38]....
        /*0350*/ 	.word	0x000016e0
        /*0354*/ 	.word	0x000000ff
        /*0358*/ 	.word	0x00000030
        /*035c*/ 	.short	0x010a
        /*035e*/ 	.byte	0x08
	.zero		1


	//   ....[39]....
        /*0360*/ 	.word	0x00001780
        /*0364*/ 	.word	0x000000ff
        /*0368*/ 	.word	0x00000030
        /*036c*/ 	.short	0x010a
        /*036e*/ 	.byte	0x21
	.zero		1


	//   ....[40]....
        /*0370*/ 	.word	0x000018d0
        /*0374*/ 	.word	0x000000ff
        /*0378*/ 	.word	0x00000030
        /*037c*/ 	.short	0x010a
        /*037e*/ 	.byte	0x08
	.zero		1


	//   ....[41]....
        /*0380*/ 	.word	0x00001a90
        /*0384*/ 	.word	0x000000ff
        /*0388*/ 	.word	0x00000098
        /*038c*/ 	.short	0x0101
        /*038e*/ 	.byte	0x04
	.zero		1


	//   ....[42]....
        /*0390*/ 	.word	0x00001ab0
        /*0394*/ 	.word	0x000000ff
        /*0398*/ 	.word	0x00000030
        /*039c*/ 	.short	0x010a
        /*039e*/ 	.byte	0x08
	.zero		1


	//   ....[43]....
        /*03a0*/ 	.word	0x00001b30
        /*03a4*/ 	.word	0x000000ff
        /*03a8*/ 	.word	0x00000030
        /*03ac*/ 	.short	0x010a
        /*03ae*/ 	.byte	0x21
	.zero		1


	//   ....[44]....
        /*03b0*/ 	.word	0x00001c80
        /*03b4*/ 	.word	0x000000ff
        /*03b8*/ 	.word	0x00000030
        /*03bc*/ 	.short	0x010a
        /*03be*/ 	.byte	0x08
	.zero		1


	//   ....[45]....
        /*03c0*/ 	.word	0x00001e50
        /*03c4*/ 	.word	0x00000002
        /*03c8*/ 	.word	0x000000a0
        /*03cc*/ 	.short	0x010a
        /*03ce*/ 	.byte	0xff
	.zero		1


	//   ....[46]....
        /*03d0*/ 	.word	0x00001f10
        /*03d4*/ 	.word	0x00000002
        /*03d8*/ 	.word	0x00000000
        /*03dc*/ 	.short	0x0101
        /*03de*/ 	.byte	0xff
	.zero		1


	//   ....[47]....
        /*03e0*/ 	.word	0x00002470
        /*03e4*/ 	.word	0x000000ff
        /*03e8*/ 	.word	0x00000000
        /*03ec*/ 	.short	0x010a
        /*03ee*/ 	.byte	0x05
	.zero		1


	//   ....[48]....
        /*03f0*/ 	.word	0x00002500
        /*03f4*/ 	.word	0x000000ff
        /*03f8*/ 	.word	0x00000000
        /*03fc*/ 	.short	0x010a
        /*03fe*/ 	.byte	0x05
	.zero		1


	//   ....[49]....
        /*0400*/ 	.word	0x00002590
        /*0404*/ 	.word	0x000000ff
        /*0408*/ 	.word	0x00000000
        /*040c*/ 	.short	0x010a
        /*040e*/ 	.byte	0x05
	.zero		1


	//   ....[50]....
        /*0410*/ 	.word	0x00002620
        /*0414*/ 	.word	0x000000ff
        /*0418*/ 	.word	0x00000000
        /*041c*/ 	.short	0x010a
        /*041e*/ 	.byte	0x05
	.zero		1


	//   ....[51]....
        /*0420*/ 	.word	0x000026b0
        /*0424*/ 	.word	0x000000ff
        /*0428*/ 	.word	0x00000000
        /*042c*/ 	.short	0x010a
        /*042e*/ 	.byte	0x05
	.zero		1


	//   ....[52]....
        /*0430*/ 	.word	0x00002750
        /*0434*/ 	.word	0x00000000
        /*0438*/ 	.word	0x00000000
        /*043c*/ 	.short	0x010a
        /*043e*/ 	.byte	0xff
	.zero		1


	//   ....[53]....
        /*0440*/ 	.word	0x00002870
        /*0444*/ 	.word	0x00000000
        /*0448*/ 	.word	0x00000100
        /*044c*/ 	.short	0x010a
        /*044e*/ 	.byte	0xff
	.zero		1


	//   ....[54]....
        /*0450*/ 	.word	0x000028e0
        /*0454*/ 	.word	0x00000000
        /*0458*/ 	.word	0x00000000
        /*045c*/ 	.short	0x0101
        /*045e*/ 	.byte	0xff
	.zero		1


	//   ....[55]....
        /*0460*/ 	.word	0x00002900
        /*0464*/ 	.word	0x000000ff
        /*0468*/ 	.word	0x000000b0
        /*046c*/ 	.short	0x010a
        /*046e*/ 	.byte	0x05
	.zero		1


	//   ....[56]....
        /*0470*/ 	.word	0x00002a20
        /*0474*/ 	.word	0x00000000
        /*0478*/ 	.word	0x000000a0
        /*047c*/ 	.short	0x010a
        /*047e*/ 	.byte	0xff
	.zero		1


	//   ....[57]....
        /*0480*/ 	.word	0x00002b20
        /*0484*/ 	.word	0x00000000
        /*0488*/ 	.word	0x00000000
        /*048c*/ 	.short	0x0101
        /*048e*/ 	.byte	0xff
	.zero		1


	//   ....[58]....
        /*0490*/ 	.word	0x00002bb0
        /*0494*/ 	.word	0x000000ff
        /*0498*/ 	.word	0x000000b0
        /*049c*/ 	.short	0x0106
        /*049e*/ 	.byte	0x05
	.zero		1


	//   ....[59]....
        /*04a0*/ 	.word	0x00002bd0
        /*04a4*/ 	.word	0x000000ff
        /*04a8*/ 	.word	0x000000b0
        /*04ac*/ 	.short	0x010a
        /*04ae*/ 	.byte	0x05
	.zero		1


	//   ....[60]....
        /*04b0*/ 	.word	0x00002c60
        /*04b4*/ 	.word	0x000000ff
        /*04b8*/ 	.word	0x000000b0
        /*04bc*/ 	.short	0x0106
        /*04be*/ 	.byte	0x04
	.zero		1


	//   ....[61]....
        /*04c0*/ 	.word	0x00002ca0
        /*04c4*/ 	.word	0x00000000
        /*04c8*/ 	.word	0x000000b0
        /*04cc*/ 	.short	0x010a
        /*04ce*/ 	.byte	0xff
	.zero		1


	//   ....[62]....
        /*04d0*/ 	.word	0x00003260
        /*04d4*/ 	.word	0x00000000
        /*04d8*/ 	.word	0x000000a0
        /*04dc*/ 	.short	0x010a
        /*04de*/ 	.byte	0xff
	.zero		1


	//   ....[63]....
        /*04e0*/ 	.word	0x00003370
        /*04e4*/ 	.word	0x00000003
        /*04e8*/ 	.word	0x00000000
        /*04ec*/ 	.short	0x0101
        /*04ee*/ 	.byte	0xff
	.zero		1


	//   ....[64]....
        /*04f0*/ 	.word	0x00003380
        /*04f4*/ 	.word	0x000000ff
        /*04f8*/ 	.word	0x00000000
        /*04fc*/ 	.short	0x010a
        /*04fe*/ 	.byte	0x07
	.zero		1


	//   ....[65]....
        /*0500*/ 	.word	0x00003400
        /*0504*/ 	.word	0x000000ff
        /*0508*/ 	.word	0x000000e0
        /*050c*/ 	.short	0x010a
        /*050e*/ 	.byte	0x06
	.zero		1


	//   ....[66]....
        /*0510*/ 	.word	0x000034d0
        /*0514*/ 	.word	0x000000ff
        /*0518*/ 	.word	0x00000000
        /*051c*/ 	.short	0x010a
        /*051e*/ 	.byte	0x0b
	.zero		1


	//   ....[67]....
        /*0520*/ 	.word	0x00003600
        /*0524*/ 	.word	0x000000ff
        /*0528*/ 	.word	0x00000000
        /*052c*/ 	.short	0x010a
        /*052e*/ 	.byte	0x22
	.zero		1


	//   ....[68]....
        /*0530*/ 	.word	0x000039e0
        /*0534*/ 	.word	0x000000ff
        /*0538*/ 	.word	0x00000000
        /*053c*/ 	.short	0x010a
        /*053e*/ 	.byte	0x06
	.zero		1


	//   ....[69]....
        /*0540*/ 	.word	0x00003a70
        /*0544*/ 	.word	0x000000ff
        /*0548*/ 	.word	0x00000000
        /*054c*/ 	.short	0x010a
        /*054e*/ 	.byte	0x06
	.zero		1


	//   ....[70]....
        /*0550*/ 	.word	0x00003b00
        /*0554*/ 	.word	0x000000ff
        /*0558*/ 	.word	0x00000000
        /*055c*/ 	.short	0x010a
        /*055e*/ 	.byte	0x06
	.zero		1


	//   ....[71]....
        /*0560*/ 	.word	0x00003b90
        /*0564*/ 	.word	0x000000ff
        /*0568*/ 	.word	0x00000000
        /*056c*/ 	.short	0x010a
        /*056e*/ 	.byte	0x07
	.zero		1


	//   ....[72]....
        /*0570*/ 	.word	0x00003fc0
        /*0574*/ 	.word	0x00000000
        /*0578*/ 	.word	0x000000a0
        /*057c*/ 	.short	0x010a
        /*057e*/ 	.byte	0xff
	.zero		1


	//   ....[73]....
        /*0580*/ 	.word	0x00004080
        /*0584*/ 	.word	0x00000000
        /*0588*/ 	.word	0x00000000
        /*058c*/ 	.short	0x0101
        /*058e*/ 	.byte	0xff
	.zero		1


	//   ....[74]....
        /*0590*/ 	.word	0x000043a0
        /*0594*/ 	.word	0x000000ff
        /*0598*/ 	.word	0x00000098
        /*059c*/ 	.short	0x010a
        /*059e*/ 	.byte	0x07
	.zero		1


	//   ....[75]....
        /*05a0*/ 	.word	0x000045c0
        /*05a4*/ 	.word	0x000000ff
        /*05a8*/ 	.word	0x00000078
        /*05ac*/ 	.short	0x010a
        /*05ae*/ 	.byte	0x0f
	.zero		1


	//   ....[76]....
        /*05b0*/ 	.word	0x000047c0
        /*05b4*/ 	.word	0x000000ff
        /*05b8*/ 	.word	0x00000060
        /*05bc*/ 	.short	0x010b
        /*05be*/ 	.byte	0x0f
	.zero		1


	//   ....[77]....
        /*05c0*/ 	.word	0x00004810
        /*05c4*/ 	.word	0x000000ff
        /*05c8*/ 	.word	0x00000000
        /*05cc*/ 	.short	0x0101
        /*05ce*/ 	.byte	0x10
	.zero		1


	//   ....[78]....
        /*05d0*/ 	.word	0x00004850
        /*05d4*/ 	.word	0x000000ff
        /*05d8*/ 	.word	0x00000078
        /*05dc*/ 	.short	0x010a
        /*05de*/ 	.byte	0x0d
	.zero		1


	//   ....[79]....
        /*05e0*/ 	.word	0x00004a90
        /*05e4*/ 	.word	0x000000ff
        /*05e8*/ 	.word	0x00000060
        /*05ec*/ 	.short	0x010b
        /*05ee*/ 	.byte	0x0d
	.zero		1


	//   ....[80]....
        /*05f0*/ 	.word	0x00004b00
        /*05f4*/ 	.word	0x000000ff
        /*05f8*/ 	.word	0x00000000
        /*05fc*/ 	.short	0x0101
        /*05fe*/ 	.byte	0x0f
	.zero		1


	//   ....[81]....
        /*0600*/ 	.word	0x00004b50
        /*0604*/ 	.word	0x000000ff
        /*0608*/ 	.word	0x00000000
        /*060c*/ 	.short	0x010a
        /*060e*/ 	.byte	0x04
	.zero		1


	//   ....[82]....
        /*0610*/ 	.word	0x00004be0
        /*0614*/ 	.word	0x000000ff
        /*0618*/ 	.word	0x00000000
        /*061c*/ 	.short	0x010a
        /*061e*/ 	.byte	0x04
	.zero		1


	//   ....[83]....
        /*0620*/ 	.word	0x00004c80
        /*0624*/ 	.word	0x00000000
        /*0628*/ 	.word	0x00000000
        /*062c*/ 	.short	0x010a
        /*062e*/ 	.byte	0xff
	.zero		1


	//   ....[84]....
        /*0630*/ 	.word	0x00004ff0
        /*0634*/ 	.word	0x00000000
        /*0638*/ 	.word	0x000000a0
        /*063c*/ 	.short	0x010a
        /*063e*/ 	.byte	0xff
	.zero		1


	//   ....[85]....
        /*0640*/ 	.word	0x00005100
        /*0644*/ 	.word	0x00000000
        /*0648*/ 	.word	0x00000000
        /*064c*/ 	.short	0x0101
        /*064e*/ 	.byte	0xff
	.zero		1


	//   ....[86]....
        /*0650*/ 	.word	0x00005b10
        /*0654*/ 	.word	0x00000002
        /*0658*/ 	.word	0x00000060
        /*065c*/ 	.short	0x010a
        /*065e*/ 	.byte	0xff
	.zero		1


	//   ....[87]....
        /*0660*/ 	.word	0x00005b50
        /*0664*/ 	.word	0x0000002c
        /*0668*/ 	.word	0x000000c0
        /*066c*/ 	.short	0x010a
        /*066e*/ 	.byte	0xff
	.zero		1


	//   ....[88]....
        /*0670*/ 	.word	0x00005c40
        /*0674*/ 	.word	0x00000002
        /*0678*/ 	.word	0x00000060
        /*067c*/ 	.short	0x010a
        /*067e*/ 	.byte	0xff
	.zero		1


	//   ....[89]....
        /*0680*/ 	.word	0x00005dd0
        /*0684*/ 	.word	0x0000002c
        /*0688*/ 	.word	0x000000c0
        /*068c*/ 	.short	0x010a
        /*068e*/ 	.byte	0xff
	.zero		1


	//   ....[90]....
        /*0690*/ 	.word	0x00006590
        /*0694*/ 	.word	0x00000000
        /*0698*/ 	.word	0x00000000
        /*069c*/ 	.short	0x0101
        /*069e*/ 	.byte	0xff
	.zero		1


	//   ....[91]....
        /*06a0*/ 	.word	0x000065a0
        /*06a4*/ 	.word	0x00000002
        /*06a8*/ 	.word	0x00000060
        /*06ac*/ 	.short	0x010a
        /*06ae*/ 	.byte	0xff
	.zero		1


	//   ....[92]....
        /*06b0*/ 	.word	0x00006660
        /*06b4*/ 	.word	0x00000002
        /*06b8*/ 	.word	0x00000060
        /*06bc*/ 	.short	0x010a
        /*06be*/ 	.byte	0xff
	.zero		1


	//   ....[93]....
        /*06c0*/ 	.word	0x00006990
        /*06c4*/ 	.word	0x000000ff
        /*06c8*/ 	.word	0x00000000
        /*06cc*/ 	.short	0x0101
        /*06ce*/ 	.byte	0x05
	.zero		1


	//   ....[94]....
        /*06d0*/ 	.word	0x00006f50
        /*06d4*/ 	.word	0x00000000
        /*06d8*/ 	.word	0x00000000
        /*06dc*/ 	.short	0x0101
        /*06de*/ 	.byte	0xff
	.zero		1


	//   ....[95]....
        /*06e0*/ 	.word	0x000071c0
        /*06e4*/ 	.word	0x000000ff
        /*06e8*/ 	.word	0x00000000
        /*06ec*/ 	.short	0x0101
        /*06ee*/ 	.byte	0x04
	.zero		1


	//   ....[96]....
        /*06f0*/ 	.word	0x000071e0
        /*06f4*/ 	.word	0x00000002
        /*06f8*/ 	.word	0x00000110
        /*06fc*/ 	.short	0x010a
        /*06fe*/ 	.byte	0xff
	.zero		1


	//   ....[97]....
        /*0700*/ 	.word	0x00007240
        /*0704*/ 	.word	0x00000002
        /*0708*/ 	.word	0x00000030
        /*070c*/ 	.short	0x010a
        /*070e*/ 	.byte	0xff
	.zero		1


	//   ....[98]....
        /*0710*/ 	.word	0x000072a0
        /*0714*/ 	.word	0x00000002
        /*0718*/ 	.word	0x00000030
        /*071c*/ 	.short	0x010a
        /*071e*/ 	.byte	0xff
	.zero		1


	//   ....[99]....
        /*0720*/ 	.word	0x000072f0
        /*0724*/ 	.word	0x00000002
        /*0728*/ 	.word	0x000000a0
        /*072c*/ 	.short	0x010a
        /*072e*/ 	.byte	0xff
	.zero		1


	//   ....[100]....
        /*0730*/ 	.word	0x00007350
        /*0734*/ 	.word	0x00000000
        /*0738*/ 	.word	0x00000000
        /*073c*/ 	.short	0x010a
        /*073e*/ 	.byte	0xff
	.zero		1


	//   ....[101]....
        /*0740*/ 	.word	0x000073b0
        /*0744*/ 	.word	0x00000000
        /*0748*/ 	.word	0x00000000
        /*074c*/ 	.short	0x010a
        /*074e*/ 	.byte	0xff
	.zero		1


	//   ....[102]....
        /*0750*/ 	.word	0x00007410
        /*0754*/ 	.word	0x00000000
        /*0758*/ 	.word	0x00000000
        /*075c*/ 	.short	0x010a
        /*075e*/ 	.byte	0xff
	.zero		1


	//   ....[103]....
        /*0760*/ 	.word	0x00007470
        /*0764*/ 	.word	0x00000000
        /*0768*/ 	.word	0x00000000
        /*076c*/ 	.short	0x010a
        /*076e*/ 	.byte	0xff
	.zero		1


	//   ....[104]....
        /*0770*/ 	.word	0x000074d0
        /*0774*/ 	.word	0x00000000
        /*0778*/ 	.word	0x00000000
        /*077c*/ 	.short	0x010a
        /*077e*/ 	.byte	0xff
	.zero		1


	//   ....[105]....
        /*0780*/ 	.word	0x00007520
        /*0784*/ 	.word	0x00000000
        /*0788*/ 	.word	0x00000100
        /*078c*/ 	.short	0x010a
        /*078e*/ 	.byte	0xff
	.zero		1


	//   ....[106]....
        /*0790*/ 	.word	0x00007580
        /*0794*/ 	.word	0x00000000
        /*0798*/ 	.word	0x000000b0
        /*079c*/ 	.short	0x010a
        /*079e*/ 	.byte	0xff
	.zero		1


	//   ....[107]....
        /*07a0*/ 	.word	0x000075d0
        /*07a4*/ 	.word	0x00000000
        /*07a8*/ 	.word	0x000000a0
        /*07ac*/ 	.short	0x010a
        /*07ae*/ 	.byte	0xff
	.zero		1


	//   ....[108]....
        /*07b0*/ 	.word	0x00007630
        /*07b4*/ 	.word	0x00000000
        /*07b8*/ 	.word	0x000000b0
        /*07bc*/ 	.short	0x010a
        /*07be*/ 	.byte	0xff
	.zero		1


	//   ....[109]....
        /*07c0*/ 	.word	0x00007680
        /*07c4*/ 	.word	0x00000000
        /*07c8*/ 	.word	0x000000a0
        /*07cc*/ 	.short	0x010a
        /*07ce*/ 	.byte	0xff
	.zero		1


	//   ....[110]....
        /*07d0*/ 	.word	0x000076e0
        /*07d4*/ 	.word	0x00000002
        /*07d8*/ 	.word	0x000000e0
        /*07dc*/ 	.short	0x010a
        /*07de*/ 	.byte	0xff
	.zero		1


	//   ....[111]....
        /*07e0*/ 	.word	0x00007740
        /*07e4*/ 	.word	0x00000000
        /*07e8*/ 	.word	0x00000000
        /*07ec*/ 	.short	0x010a
        /*07ee*/ 	.byte	0xff
	.zero		1


	//   ....[112]....
        /*07f0*/ 	.word	0x000077a0
        /*07f4*/ 	.word	0x00000000
        /*07f8*/ 	.word	0x00000000
        /*07fc*/ 	.short	0x010a
        /*07fe*/ 	.byte	0xff
	.zero		1


	//   ....[113]....
        /*0800*/ 	.word	0x00007800
        /*0804*/ 	.word	0x00000000
        /*0808*/ 	.word	0x00000000
        /*080c*/ 	.short	0x010a
        /*080e*/ 	.byte	0xff
	.zero		1


	//   ....[114]....
        /*0810*/ 	.word	0x00007860
        /*0814*/ 	.word	0x00000000
        /*0818*/ 	.word	0x00000000
        /*081c*/ 	.short	0x010a
        /*081e*/ 	.byte	0xff
	.zero		1


	//   ....[115]....
        /*0820*/ 	.word	0x000078c0
        /*0824*/ 	.word	0x00000000
        /*0828*/ 	.word	0x00000000
        /*082c*/ 	.short	0x010a
        /*082e*/ 	.byte	0xff
	.zero		1


	//   ....[116]....
        /*0830*/ 	.word	0x00007910
        /*0834*/ 	.word	0x00000000
        /*0838*/ 	.word	0x000000a0
        /*083c*/ 	.short	0x010a
        /*083e*/ 	.byte	0xff
	.zero		1


	//   ....[117]....
        /*0840*/ 	.word	0x00007970
        /*0844*/ 	.word	0x00000000
        /*0848*/ 	.word	0x00000098
        /*084c*/ 	.short	0x010a
        /*084e*/ 	.byte	0xff
	.zero		1


	//   ....[118]....
        /*0850*/ 	.word	0x000079d0
        /*0854*/ 	.word	0x00000000
        /*0858*/ 	.word	0x00000078
        /*085c*/ 	.short	0x010a
        /*085e*/ 	.byte	0xff
	.zero		1


	//   ....[119]....
        /*0860*/ 	.word	0x00007a30
        /*0864*/ 	.word	0x00000000
        /*0868*/ 	.word	0x00000078
        /*086c*/ 	.short	0x010a
        /*086e*/ 	.byte	0xff
	.zero		1


	//   ....[120]....
        /*0870*/ 	.word	0x00007a90
        /*0874*/ 	.word	0x00000000
        /*0878*/ 	.word	0x00000000
        /*087c*/ 	.short	0x010a
        /*087e*/ 	.byte	0xff
	.zero		1


	//   ....[121]....
        /*0880*/ 	.word	0x00007af0
        /*0884*/ 	.word	0x00000000
        /*0888*/ 	.word	0x00000000
        /*088c*/ 	.short	0x010a
        /*088e*/ 	.byte	0xff
	.zero		1


	//   ....[122]....
        /*0890*/ 	.word	0x00007b40
        /*0894*/ 	.word	0x00000000
        /*0898*/ 	.word	0x000000a0
        /*089c*/ 	.short	0x010a
        /*089e*/ 	.byte	0xff
	.zero		1


	//   ....[123]....
        /*08a0*/ 	.word	0x00007b90
        /*08a4*/ 	.word	0x00000002
        /*08a8*/ 	.word	0x00000060
        /*08ac*/ 	.short	0x010a
        /*08ae*/ 	.byte	0xff
	.zero		1


	//   ....[124]....
        /*08b0*/ 	.word	0x00007be0
        /*08b4*/ 	.word	0x0000002c
        /*08b8*/ 	.word	0x000000c0
        /*08bc*/ 	.short	0x010a
        /*08be*/ 	.byte	0xff
	.zero		1


	//   ....[125]....
        /*08c0*/ 	.word	0x00007c30
        /*08c4*/ 	.word	0x00000002
        /*08c8*/ 	.word	0x00000060
        /*08cc*/ 	.short	0x010a
        /*08ce*/ 	.byte	0xff
	.zero		1


	//----- nvinfo : EIATTR_NUM_MBARRIERS
	.align		4
.L_47:
        /*08d0*/ 	.byte	0x03, 0x38
        /*08d2*/ 	.short	0x0024


	//----- nvinfo : EIATTR_EXIT_INSTR_OFFSETS
	.align		4
        /*08d4*/ 	.byte	0x04, 0x1c
        /*08d6*/ 	.short	(.L_49 - .L_48)


	//   ....[0]....
.L_48:
        /*08d8*/ 	.word	0x00002780


	//   ....[1]....
        /*08dc*/ 	.word	0x00002c70


	//   ....[2]....
        /*08e0*/ 	.word	0x00002cd0


	//   ....[3]....
        /*08e4*/ 	.word	0x00003df0


	//   ....[4]....
        /*08e8*/ 	.word	0x00004cb0


	//   ....[5]....
        /*08ec*/ 	.word	0x00004cf0


	//   ....[6]....
        /*08f0*/ 	.word	0x000070b0


	//   ....[7]....
        /*08f4*/ 	.word	0x00007130


	//   ....[8]....
        /*08f8*/ 	.word	0x00007160


	//   ....[9]....
        /*08fc*/ 	.word	0x000071d0


	//----- nvinfo : EIATTR_MAX_THREADS
	.align		4
.L_49:
        /*0900*/ 	.byte	0x04, 0x05
        /*0902*/ 	.short	(.L_51 - .L_50)
.L_50:
        /*0904*/ 	.word	0x00000100
        /*0908*/ 	.word	0x00000001
        /*090c*/ 	.word	0x00000001


	//----- nvinfo : EIATTR_CRS_STACK_SIZE
	.align		4
.L_51:
        /*0910*/ 	.byte	0x04, 0x1e
        /*0912*/ 	.short	(.L_53 - .L_52)
.L_52:
        /*0914*/ 	.word	0x00000000


	//----- nvinfo : EIATTR_CBANK_PARAM_SIZE
	.align		4
.L_53:
        /*0918*/ 	.byte	0x03, 0x19
        /*091a*/ 	.short	0x0800


	//----- nvinfo : EIATTR_PARAM_CBANK
	.align		4
        /*091c*/ 	.byte	0x04, 0x0a
        /*091e*/ 	.short	(.L_55 - .L_54)
	.align		4
.L_54:
        /*0920*/ 	.word	index@(.nv.constant0._ZN7cutlass13device_kernelINS_4gemm6kernel13GemmUniversalIN4cute5tupleIJiiiiEEENS1_10collective13CollectiveMmaINS1_35MainloopSm100TmaUmmaWarpSpecializedILi6ELi2ELi4ENS5_IJNS4_1CILi1EEESB_SB_EEEEENS5_IJNSA_ILi64EEESE_NSA_ILi128EEEEEENS_6half_tENS5_IJlSB_lEEESH_SI_NS4_8TiledMMAINS4_8MMA_AtomIJNS4_20SM100_MMA_F16BF16_SSISH_SH_fLi64ELi64ELNS4_4UMMA5MajorE0ELSN_0ELNSM_7ScaleInE0ELSO_0EEEEEENS4_6LayoutISC_NS5_IJNSA_ILi0EEESS_SS_EEEEENS5_IJNS4_10UnderscoreESV_SV_EEEEENS4_13SM90_TMA_LOADENS4_14ComposedLayoutINS4_7SwizzleILi3ELi4ELi3EEENS4_18smem_ptr_flag_bitsILi16EEENSR_INS5_IJNSA_ILi8EEESE_EEENS5_IJSE_SB_EEEEEEEvNS4_8identityESY_S18_vS19_EENS_8epilogue10collective18CollectiveEpilogueINS1B_23Sm100TmaWarpSpecializedILi3ELi2ELi16ELb1ELb0EEEJSG_NS5_IJNSR_ISE_SB_EENSR_INSA_ILi32EEESB_EEEEESH_SI_SH_SI_NS1B_6fusion15FusionCallbacksIS1F_NS1K_17LinearCombinationISH_fSH_fLNS_15FloatRoundStyleE2EEESG_S1J_JEEENS4_5SM1004TMEM4LOAD26SM100_TMEM_LOAD_16dp256b4xESY_NSZ_INS10_ILi2ELi4ELi3EEES13_NSR_INS5_IJS14_S1H_EEENS5_IJS1H_SB_EEEEEEENS4_17SM75_U32x4_LDSM_NENS4_14SM90_TMA_STOREES1Y_NS4_17SM90_U32x4_STSM_NENS4_39AutoVectorizingCopyWithAssumedAlignmentILi128EEEEEEvvEEEEvNT_6ParamsE)
        /*0924*/ 	.short	0x0380
        /*0926*/ 	.short	0x0800


	//----- nvinfo : EIATTR_SW_WAR
	.align		4
.L_55:
        /*0928*/ 	.byte	0x04, 0x36
        /*092a*/ 	.short	(.L_57 - .L_56)
.L_56:
        /*092c*/ 	.word	0x00000008
.L_57:


//--------------------- .nv.callgraph             --------------------------
	.section	.nv.callgraph,"",@"SHT_CUDA_CALLGRAPH"
	.align	4
	.sectionentsize	8
	.align		4
        /*0000*/ 	.word	0x00000000
	.align		4
        /*0004*/ 	.word	0xffffffff
	.align		4
        /*0008*/ 	.word	index@(_ZN7cutlass13device_kernelINS_4gemm6kernel13GemmUniversalIN4cute5tupleIJiiiiEEENS1_10collective13CollectiveMmaINS1_35MainloopSm100TmaUmmaWarpSpecializedILi6ELi2ELi4ENS5_IJNS4_1CILi1EEESB_SB_EEEEENS5_IJNSA_ILi64EEESE_NSA_ILi128EEEEEENS_6half_tENS5_IJlSB_lEEESH_SI_NS4_8TiledMMAINS4_8MMA_AtomIJNS4_20SM100_MMA_F16BF16_SSISH_SH_fLi64ELi64ELNS4_4UMMA5MajorE0ELSN_0ELNSM_7ScaleInE0ELSO_0EEEEEENS4_6LayoutISC_NS5_IJNSA_ILi0EEESS_SS_EEEEENS5_IJNS4_10UnderscoreESV_SV_EEEEENS4_13SM90_TMA_LOADENS4_14ComposedLayoutINS4_7SwizzleILi3ELi4ELi3EEENS4_18smem_ptr_flag_bitsILi16EEENSR_INS5_IJNSA_ILi8EEESE_EEENS5_IJSE_SB_EEEEEEEvNS4_8identityESY_S18_vS19_EENS_8epilogue10collective18CollectiveEpilogueINS1B_23Sm100TmaWarpSpecializedILi3ELi2ELi16ELb1ELb0EEEJSG_NS5_IJNSR_ISE_SB_EENSR_INSA_ILi32EEESB_EEEEESH_SI_SH_SI_NS1B_6fusion15FusionCallbacksIS1F_NS1K_17LinearCombinationISH_fSH_fLNS_15FloatRoundStyleE2EEESG_S1J_JEEENS4_5SM1004TMEM4LOAD26SM100_TMEM_LOAD_16dp256b4xESY_NSZ_INS10_ILi2ELi4ELi3EEES13_NSR_INS5_IJS14_S1H_EEENS5_IJS1H_SB_EEEEEEENS4_17SM75_U32x4_LDSM_NENS4_14SM90_TMA_STOREES1Y_NS4_17SM90_U32x4_STSM_NENS4_39AutoVectorizingCopyWithAssumedAlignmentILi128EEEEEEvvEEEEvNT_6ParamsE)
	.align		4
        /*000c*/ 	.word	index@(__assertfail)
	.align		4
        /*0010*/ 	.word	0x00000000
	.align		4
        /*0014*/ 	.word	0xfffffffe
	.align		4
        /*0018*/ 	.word	0x00000000
	.align		4
        /*001c*/ 	.word	0xfffffffd
	.align		4
        /*0020*/ 	.word	0x00000000
	.align		4
        /*0024*/ 	.word	0xfffffffc


//--------------------- .nv.constant4             --------------------------
	.section	.nv.constant4,"a",@progbits
	.align	8
	.align		8
.nv.constant4:
        /*0000*/ 	.dword	__assertfail
	.align		8
        /*0008*/ 	.dword	__unnamed_1
	.align		8
        /*0010*/ 	.dword	__unnamed_2
	.align		8
        /*0018*/ 	.dword	_ZN40_INTERNAL_6f9b8005_4_k_cu_ae514f9c_268044cuda3std3__45__cpo5beginE
	.align		8
        /*0020*/ 	.dword	_ZN40_INTERNAL_6f9b8005_4_k_cu_ae514f9c_268044cuda3std3__45__cpo3endE
	.align		8
        /*0028*/ 	.dword	_ZN40_INTERNAL_6f9b8005_4_k_cu_ae514f9c_268044cuda3std3__45__cpo6cbeginE
	.align		8
        /*0030*/ 	.dword	_ZN40_INTERNAL_6f9b8005_4_k_cu_ae514f9c_268044cuda3std3__45__cpo4cendE
	.align		8
        /*0038*/ 	.dword	_ZN40_INTERNAL_6f9b8005_4_k_cu_ae514f9c_268044cuda3std3__442_GLOBAL__N__6f9b8005_4_k_cu_ae514f9c_268046ignoreE
	.align		8
        /*0040*/ 	.dword	_ZN40_INTERNAL_6f9b8005_4_k_cu_ae514f9c_268044cuda3std3__419piecewise_constructE
	.align		8
        /*0048*/ 	.dword	_ZN40_INTERNAL_6f9b8005_4_k_cu_ae514f9c_268044cuda3std3__48in_placeE
	.align		8
        /*0050*/ 	.dword	_ZN40_INTERNAL_6f9b8005_4_k_cu_ae514f9c_268044cuda3std6ranges3__45__cpo4swapE
	.align		8
        /*0058*/ 	.dword	_ZN40_INTERNAL_6f9b8005_4_k_cu_ae514f9c_268044cuda3std6ranges3__45__cpo9iter_moveE
	.align		8
        /*0060*/ 	.dword	_ZN40_INTERNAL_6f9b8005_4_k_cu_ae514f9c_268044cute7productE
	.align		8
        /*0068*/ 	.dword	_ZN40_INTERNAL_6f9b8005_4_k_cu_ae514f9c_268044cute1_E
	.align		8
        /*0070*/ 	.dword	$str$25
	.align		8
        /*0078*/ 	.dword	$str$26
	.align		8
        /*0080*/ 	.dword	$str$27
	.align		8
        /*0088*/ 	.dword	$str$28


//--------------------- .text._ZN7cutlass13device_kernelINS_4gemm6kernel13GemmUniversalIN4cute5tupleIJiiiiEEENS1_10collective13CollectiveMmaINS1_35MainloopSm100TmaUmmaWarpSpecializedILi6ELi2ELi4ENS5_IJNS4_1CILi1EEESB_SB_EEEEENS5_IJNSA_ILi64EEESE_NSA_ILi128EEEEEENS_6half_tENS5_IJlSB_lEEESH_SI_NS4_8TiledMMAINS4_8MMA_AtomIJNS4_20SM100_MMA_F16BF16_SSISH_SH_fLi64ELi64ELNS4_4UMMA5MajorE0ELSN_0ELNSM_7ScaleInE0ELSO_0EEEEEENS4_6LayoutISC_NS5_IJNSA_ILi0EEESS_SS_EEEEENS5_IJNS4_10UnderscoreESV_SV_EEEEENS4_13SM90_TMA_LOADENS4_14ComposedLayoutINS4_7SwizzleILi3ELi4ELi3EEENS4_18smem_ptr_flag_bitsILi16EEENSR_INS5_IJNSA_ILi8EEESE_EEENS5_IJSE_SB_EEEEEEEvNS4_8identityESY_S18_vS19_EENS_8epilogue10collective18CollectiveEpilogueINS1B_23Sm100TmaWarpSpecializedILi3ELi2ELi16ELb1ELb0EEEJSG_NS5_IJNSR_ISE_SB_EENSR_INSA_ILi32EEESB_EEEEESH_SI_SH_SI_NS1B_6fusion15FusionCallbacksIS1F_NS1K_17LinearCombinationISH_fSH_fLNS_15FloatRoundStyleE2EEESG_S1J_JEEENS4_5SM1004TMEM4LOAD26SM100_TMEM_LOAD_16dp256b4xESY_NSZ_INS10_ILi2ELi4ELi3EEES13_NSR_INS5_IJS14_S1H_EEENS5_IJS1H_SB_EEEEEEENS4_17SM75_U32x4_LDSM_NENS4_14SM90_TMA_STOREES1Y_NS4_17SM90_U32x4_STSM_NENS4_39AutoVectorizingCopyWithAssumedAlignmentILi128EEEEEEvvEEEEvNT_6ParamsE --------------------------
	.section	.text._ZN7cutlass13device_kernelINS_4gemm6kernel13GemmUniversalIN4cute5tupleIJiiiiEEENS1_10collective13CollectiveMmaINS1_35MainloopSm100TmaUmmaWarpSpecializedILi6ELi2ELi4ENS5_IJNS4_1CILi1EEESB_SB_EEEEENS5_IJNSA_ILi64EEESE_NSA_ILi128EEEEEENS_6half_tENS5_IJlSB_lEEESH_SI_NS4_8TiledMMAINS4_8MMA_AtomIJNS4_20SM100_MMA_F16BF16_SSISH_SH_fLi64ELi64ELNS4_4UMMA5MajorE0ELSN_0ELNSM_7ScaleInE0ELSO_0EEEEEENS4_6LayoutISC_NS5_IJNSA_ILi0EEESS_SS_EEEEENS5_IJNS4_10UnderscoreESV_SV_EEEEENS4_13SM90_TMA_LOADENS4_14ComposedLayoutINS4_7SwizzleILi3ELi4ELi3EEENS4_18smem_ptr_flag_bitsILi16EEENSR_INS5_IJNSA_ILi8EEESE_EEENS5_IJSE_SB_EEEEEEEvNS4_8identityESY_S18_vS19_EENS_8epilogue10collective18CollectiveEpilogueINS1B_23Sm100TmaWarpSpecializedILi3ELi2ELi16ELb1ELb0EEEJSG_NS5_IJNSR_ISE_SB_EENSR_INSA_ILi32EEESB_EEEEESH_SI_SH_SI_NS1B_6fusion15FusionCallbacksIS1F_NS1K_17LinearCombinationISH_fSH_fLNS_15FloatRoundStyleE2EEESG_S1J_JEEENS4_5SM1004TMEM4LOAD26SM100_TMEM_LOAD_16dp256b4xESY_NSZ_INS10_ILi2ELi4ELi3EEES13_NSR_INS5_IJS14_S1H_EEENS5_IJS1H_SB_EEEEEEENS4_17SM75_U32x4_LDSM_NENS4_14SM90_TMA_STOREES1Y_NS4_17SM90_U32x4_STSM_NENS4_39AutoVectorizingCopyWithAssumedAlignmentILi128EEEEEEvvEEEEvNT_6ParamsE,"ax",@progbits
	.align	128
.text._ZN7cutlass13device_kernelINS_4gemm6kernel13GemmUniversalIN4cute5tupleIJiiiiEEENS1_10collective13CollectiveMmaINS1_35MainloopSm100TmaUmmaWarpSpecializedILi6ELi2ELi4ENS5_IJNS4_1CILi1EEESB_SB_EEEEENS5_IJNSA_ILi64EEESE_NSA_ILi128EEEEEENS_6half_tENS5_IJlSB_lEEESH_SI_NS4_8TiledMMAINS4_8MMA_AtomIJNS4_20SM100_MMA_F16BF16_SSISH_SH_fLi64ELi64ELNS4_4UMMA5MajorE0ELSN_0ELNSM_7ScaleInE0ELSO_0EEEEEENS4_6LayoutISC_NS5_IJNSA_ILi0EEESS_SS_EEEEENS5_IJNS4_10UnderscoreESV_SV_EEEEENS4_13SM90_TMA_LOADENS4_14ComposedLayoutINS4_7SwizzleILi3ELi4ELi3EEENS4_18smem_ptr_flag_bitsILi16EEENSR_INS5_IJNSA_ILi8EEESE_EEENS5_IJSE_SB_EEEEEEEvNS4_8identityESY_S18_vS19_EENS_8epilogue10collective18CollectiveEpilogueINS1B_23Sm100TmaWarpSpecializedILi3ELi2ELi16ELb1ELb0EEEJSG_NS5_IJNSR_ISE_SB_EENSR_INSA_ILi32EEESB_EEEEESH_SI_SH_SI_NS1B_6fusion15FusionCallbacksIS1F_NS1K_17LinearCombinationISH_fSH_fLNS_15FloatRoundStyleE2EEESG_S1J_JEEENS4_5SM1004TMEM4LOAD26SM100_TMEM_LOAD_16dp256b4xESY_NSZ_INS10_ILi2ELi4ELi3EEES13_NSR_INS5_IJS14_S1H_EEENS5_IJS1H_SB_EEEEEEENS4_17SM75_U32x4_LDSM_NENS4_14SM90_TMA_STOREES1Y_NS4_17SM90_U32x4_STSM_NENS4_39AutoVectorizingCopyWithAssumedAlignmentILi128EEEEEEvvEEEEvNT_6ParamsE:
        .type           _ZN7cutlass13device_kernelINS_4gemm6kernel13GemmUniversalIN4cute5tupleIJiiiiEEENS1_10collective13CollectiveMmaINS1_35MainloopSm100TmaUmmaWarpSpecializedILi6ELi2ELi4ENS5_IJNS4_1CILi1EEESB_SB_EEEEENS5_IJNSA_ILi64EEESE_NSA_ILi128EEEEEENS_6half_tENS5_IJlSB_lEEESH_SI_NS4_8TiledMMAINS4_8MMA_AtomIJNS4_20SM100_MMA_F16BF16_SSISH_SH_fLi64ELi64ELNS4_4UMMA5MajorE0ELSN_0ELNSM_7ScaleInE0ELSO_0EEEEEENS4_6LayoutISC_NS5_IJNSA_ILi0EEESS_SS_EEEEENS5_IJNS4_10UnderscoreESV_SV_EEEEENS4_13SM90_TMA_LOADENS4_14ComposedLayoutINS4_7SwizzleILi3ELi4ELi3EEENS4_18smem_ptr_flag_bitsILi16EEENSR_INS5_IJNSA_ILi8EEESE_EEENS5_IJSE_SB_EEEEEEEvNS4_8identityESY_S18_vS19_EENS_8epilogue10collective18CollectiveEpilogueINS1B_23Sm100TmaWarpSpecializedILi3ELi2ELi16ELb1ELb0EEEJSG_NS5_IJNSR_ISE_SB_EENSR_INSA_ILi32EEESB_EEEEESH_SI_SH_SI_NS1B_6fusion15FusionCallbacksIS1F_NS1K_17LinearCombinationISH_fSH_fLNS_15FloatRoundStyleE2EEESG_S1J_JEEENS4_5SM1004TMEM4LOAD26SM100_TMEM_LOAD_16dp256b4xESY_NSZ_INS10_ILi2ELi4ELi3EEES13_NSR_INS5_IJS14_S1H_EEENS5_IJS1H_SB_EEEEEEENS4_17SM75_U32x4_LDSM_NENS4_14SM90_TMA_STOREES1Y_NS4_17SM90_U32x4_STSM_NENS4_39AutoVectorizingCopyWithAssumedAlignmentILi128EEEEEEvvEEEEvNT_6ParamsE,@function
        .size           _ZN7cutlass13device_kernelINS_4gemm6kernel13GemmUniversalIN4cute5tupleIJiiiiEEENS1_10collective13CollectiveMmaINS1_35MainloopSm100TmaUmmaWarpSpecializedILi6ELi2ELi4ENS5_IJNS4_1CILi1EEESB_SB_EEEEENS5_IJNSA_ILi64EEESE_NSA_ILi128EEEEEENS_6half_tENS5_IJlSB_lEEESH_SI_NS4_8TiledMMAINS4_8MMA_AtomIJNS4_20SM100_MMA_F16BF16_SSISH_SH_fLi64ELi64ELNS4_4UMMA5MajorE0ELSN_0ELNSM_7ScaleInE0ELSO_0EEEEEENS4_6LayoutISC_NS5_IJNSA_ILi0EEESS_SS_EEEEENS5_IJNS4_10UnderscoreESV_SV_EEEEENS4_13SM90_TMA_LOADENS4_14ComposedLayoutINS4_7SwizzleILi3ELi4ELi3EEENS4_18smem_ptr_flag_bitsILi16EEENSR_INS5_IJNSA_ILi8EEESE_EEENS5_IJSE_SB_EEEEEEEvNS4_8identityESY_S18_vS19_EENS_8epilogue10collective18CollectiveEpilogueINS1B_23Sm100TmaWarpSpecializedILi3ELi2ELi16ELb1ELb0EEEJSG_NS5_IJNSR_ISE_SB_EENSR_INSA_ILi32EEESB_EEEEESH_SI_SH_SI_NS1B_6fusion15FusionCallbacksIS1F_NS1K_17LinearCombinationISH_fSH_fLNS_15FloatRoundStyleE2EEESG_S1J_JEEENS4_5SM1004TMEM4LOAD26SM100_TMEM_LOAD_16dp256b4xESY_NSZ_INS10_ILi2ELi4ELi3EEES13_NSR_INS5_IJS14_S1H_EEENS5_IJS1H_SB_EEEEEEENS4_17SM75_U32x4_LDSM_NENS4_14SM90_TMA_STOREES1Y_NS4_17SM90_U32x4_STSM_NENS4_39AutoVectorizingCopyWithAssumedAlignmentILi128EEEEEEvvEEEEvNT_6ParamsE,(.L_x_160 - _ZN7cutlass13device_kernelINS_4gemm6kernel13GemmUniversalIN4cute5tupleIJiiiiEEENS1_10collective13CollectiveMmaINS1_35MainloopSm100TmaUmmaWarpSpecializedILi6ELi2ELi4ENS5_IJNS4_1CILi1EEESB_SB_EEEEENS5_IJNSA_ILi64EEESE_NSA_ILi128EEEEEENS_6half_tENS5_IJlSB_lEEESH_SI_NS4_8TiledMMAINS4_8MMA_AtomIJNS4_20SM100_MMA_F16BF16_SSISH_SH_fLi64ELi64ELNS4_4UMMA5MajorE0ELSN_0ELNSM_7ScaleInE0ELSO_0EEEEEENS4_6LayoutISC_NS5_IJNSA_ILi0EEESS_SS_EEEEENS5_IJNS4_10UnderscoreESV_SV_EEEEENS4_13SM90_TMA_LOADENS4_14ComposedLayoutINS4_7SwizzleILi3ELi4ELi3EEENS4_18smem_ptr_flag_bitsILi16EEENSR_INS5_IJNSA_ILi8EEESE_EEENS5_IJSE_SB_EEEEEEEvNS4_8identityESY_S18_vS19_EENS_8epilogue10collective18CollectiveEpilogueINS1B_23Sm100TmaWarpSpecializedILi3ELi2ELi16ELb1ELb0EEEJSG_NS5_IJNSR_ISE_SB_EENSR_INSA_ILi32EEESB_EEEEESH_SI_SH_SI_NS1B_6fusion15FusionCallbacksIS1F_NS1K_17LinearCombinationISH_fSH_fLNS_15FloatRoundStyleE2EEESG_S1J_JEEENS4_5SM1004TMEM4LOAD26SM100_TMEM_LOAD_16dp256b4xESY_NSZ_INS10_ILi2ELi4ELi3EEES13_NSR_INS5_IJS14_S1H_EEENS5_IJS1H_SB_EEEEEEENS4_17SM75_U32x4_LDSM_NENS4_14SM90_TMA_STOREES1Y_NS4_17SM90_U32x4_STSM_NENS4_39AutoVectorizingCopyWithAssumedAlignmentILi128EEEEEEvvEEEEvNT_6ParamsE)
        .other          _ZN7cutlass13device_kernelINS_4gemm6kernel13GemmUniversalIN4cute5tupleIJiiiiEEENS1_10collective13CollectiveMmaINS1_35MainloopSm100TmaUmmaWarpSpecializedILi6ELi2ELi4ENS5_IJNS4_1CILi1EEESB_SB_EEEEENS5_IJNSA_ILi64EEESE_NSA_ILi128EEEEEENS_6half_tENS5_IJlSB_lEEESH_SI_NS4_8TiledMMAINS4_8MMA_AtomIJNS4_20SM100_MMA_F16BF16_SSISH_SH_fLi64ELi64ELNS4_4UMMA5MajorE0ELSN_0ELNSM_7ScaleInE0ELSO_0EEEEEENS4_6LayoutISC_NS5_IJNSA_ILi0EEESS_SS_EEEEENS5_IJNS4_10UnderscoreESV_SV_EEEEENS4_13SM90_TMA_LOADENS4_14ComposedLayoutINS4_7SwizzleILi3ELi4ELi3EEENS4_18smem_ptr_flag_bitsILi16EEENSR_INS5_IJNSA_ILi8EEESE_EEENS5_IJSE_SB_EEEEEEEvNS4_8identityESY_S18_vS19_EENS_8epilogue10collective18CollectiveEpilogueINS1B_23Sm100TmaWarpSpecializedILi3ELi2ELi16ELb1ELb0EEEJSG_NS5_IJNSR_ISE_SB_EENSR_INSA_ILi32EEESB_EEEEESH_SI_SH_SI_NS1B_6fusion15FusionCallbacksIS1F_NS1K_17LinearCombinationISH_fSH_fLNS_15FloatRoundStyleE2EEESG_S1J_JEEENS4_5SM1004TMEM4LOAD26SM100_TMEM_LOAD_16dp256b4xESY_NSZ_INS10_ILi2ELi4ELi3EEES13_NSR_INS5_IJS14_S1H_EEENS5_IJS1H_SB_EEEEEEENS4_17SM75_U32x4_LDSM_NENS4_14SM90_TMA_STOREES1Y_NS4_17SM90_U32x4_STSM_NENS4_39AutoVectorizingCopyWithAssumedAlignmentILi128EEEEEEvvEEEEvNT_6ParamsE,@"STO_CUDA_ENTRY STV_DEFAULT"
_ZN7cutlass13device_kernelINS_4gemm6kernel13GemmUniversalIN4cute5tupleIJiiiiEEENS1_10collective13CollectiveMmaINS1_35MainloopSm100TmaUmmaWarpSpecializedILi6ELi2ELi4ENS5_IJNS4_1CILi1EEESB_SB_EEEEENS5_IJNSA_ILi64EEESE_NSA_ILi128EEEEEENS_6half_tENS5_IJlSB_lEEESH_SI_NS4_8TiledMMAINS4_8MMA_AtomIJNS4_20SM100_MMA_F16BF16_SSISH_SH_fLi64ELi64ELNS4_4UMMA5MajorE0ELSN_0ELNSM_7ScaleInE0ELSO_0EEEEEENS4_6LayoutISC_NS5_IJNSA_ILi0EEESS_SS_EEEEENS5_IJNS4_10UnderscoreESV_SV_EEEEENS4_13SM90_TMA_LOADENS4_14ComposedLayoutINS4_7SwizzleILi3ELi4ELi3EEENS4_18smem_ptr_flag_bitsILi16EEENSR_INS5_IJNSA_ILi8EEESE_EEENS5_IJSE_SB_EEEEEEEvNS4_8identityESY_S18_vS19_EENS_8epilogue10collective18CollectiveEpilogueINS1B_23Sm100TmaWarpSpecializedILi3ELi2ELi16ELb1ELb0EEEJSG_NS5_IJNSR_ISE_SB_EENSR_INSA_ILi32EEESB_EEEEESH_SI_SH_SI_NS1B_6fusion15FusionCallbacksIS1F_NS1K_17LinearCombinationISH_fSH_fLNS_15FloatRoundStyleE2EEESG_S1J_JEEENS4_5SM1004TMEM4LOAD26SM100_TMEM_LOAD_16dp256b4xESY_NSZ_INS10_ILi2ELi4ELi3EEES13_NSR_INS5_IJS14_S1H_EEENS5_IJS1H_SB_EEEEEEENS4_17SM75_U32x4_LDSM_NENS4_14SM90_TMA_STOREES1Y_NS4_17SM90_U32x4_STSM_NENS4_39AutoVectorizingCopyWithAssumedAlignmentILi128EEEEEEvvEEEEvNT_6ParamsE:
[----:B------:R-:W1:Y:S01]  /*0000*/  LDC R1, c[0x0][0x37c] ;  /* 0x0000df00ff017b82 */ /* 0x000e620000000800 */
[----:B------:R-:W2:Y:S01]  /*0010*/  S2R R70, SR_TID.X ;  /* 0x0000000000467919 */ /* 0x000ea20000002100 */
[----:B------:R-:W3:Y:S01]  /*0020*/  LDCU.64 UR4, c[0x0][0x890] ;  /* 0x00011200ff0477ac */ /* 0x000ee20008000a00 */
[----:B------:R-:W-:Y:S02]  /*0030*/  PRMT R60, RZ, 0x7610, R60 ;  /* 0x00007610ff3c7816 */ /* 0x000fe4000000003c */
[----:B------:R-:W-:Y:S01]  /*0040*/  ELECT P5, URZ, PT ;  /* 0x0000000000ff782f */ /* 0x000fe200038a0000 */
[----:B------:R-:W4:Y:S01]  /*0050*/  LDCU.64 UR46, c[0x0][0x358] ;  /* 0x00006b00ff2e77ac */ /* 0x000f220008000a00 */
[----:B---3--:R-:W-:-:S04]  /*0060*/  UISETP.NE.U32.AND UP0, UPT, UR4, URZ, UPT ;  /* 0x000000ff0400728c */ /* 0x008fc8000bf05070 */
[----:B------:R-:W-:Y:S01]  /*0070*/  UISETP.NE.AND.EX UP0, UPT, UR5, URZ, UPT, UP0 ;  /* 0x000000ff0500728c */ /* 0x000fe2000bf05300 */
[----:B--2---:R-:W-:-:S05]  /*0080*/  SHF.R.U32.HI R65, RZ, 0x5, R70 ;  /* 0x00000005ff417819 */ /* 0x004fca0000011646 */
[----:B------:R-:W2:Y:S02]  /*0090*/  SHFL.IDX PT, R0, R65, RZ, 0x1f ;  /* 0x00001fff41007589 */ /* 0x000ea400000e0000 */
[----:B--2---:R-:W-:Y:S01]  /*00a0*/  R2UR UR8, R0 ;  /* 0x00000000000872ca */ /* 0x004fe200000e0000 */
[----:B-1--4-:R-:W-:-:S14]  /*00b0*/  BRA.U UP0, `(.L_x_0) ;  /* 0x00000001002c7547 */ /* 0x012fdc000b800000 */
[----:B------:R-:W1:Y:S02]  /*00c0*/  LDCU.64 UR6, c[0x0][0x888] ;  /* 0x00011100ff0677ac */ /* 0x000e640008000a00 */
[----:B-1----:R-:W-:-:S04]  /*00d0*/  UISETP.NE.U32.AND UP0, UPT, UR6, URZ, UPT ;  /* 0x000000ff0600728c */ /* 0x002fc8000bf05070 */
[----:B------:R-:W-:-:S09]  /*00e0*/  UISETP.NE.AND.EX UP0, UPT, UR7, URZ, UPT, UP0 ;  /* 0x000000ff0700728c */ /* 0x000fd2000bf05300 */
[----:B------:R-:W-:Y:S05]  /*00f0*/  BRA.U !UP0, `(.L_x_1) ;  /* 0x0000000108107547 */ /* 0x000fea000b800000 */
[----:B------:R-:W1:Y:S02]  /*0100*/  LDC.64 R2, c[0x0][0x888] ;  /* 0x00022200ff027b82 */ /* 0x000e640000000a00 */
[----:B-1----:R1:W5:Y:S01]  /*0110*/  LDG.E R35, desc[UR46][R2.64] ;  /* 0x0000002e02237981 */ /* 0x002362000c1e1900 */
[----:B------:R-:W-:Y:S01]  /*0120*/  HFMA2 R60, -RZ, RZ, 0, 5.9604644775390625e-08 ;  /* 0x00000001ff3c7431 */ /* 0x000fe200000001ff */
[----:B------:R-:W-:Y:S05]  /*0130*/  BRA `(.L_x_0) ;  /* 0x00000000000c7947 */ /* 0x000fea0003800000 */
.L_x_1:
[----:B------:R-:W1:Y:S01]  /*0140*/  LDCU UR6, c[0x0][0x880] ;  /* 0x00011000ff0677ac */ /* 0x000e620008000800 */
[----:B------:R-:W-:Y:S01]  /*0150*/  HFMA2 R60, -RZ, RZ, 0, 5.9604644775390625e-08 ;  /* 0x00000001ff3c7431 */ /* 0x000fe200000001ff */
[----:B-1----:R-:W-:-:S07]  /*0160*/  MOV R35, UR6 ;  /* 0x0000000600237c02 */ /* 0x002fce0008000f00 */
.L_x_0:
[----:B------:R-:W2:Y:S02]  /*0170*/  LDCU.64 UR6, c[0x0][0x8b0] ;  /* 0x00011600ff0677ac */ /* 0x000ea40008000a00 */
[----:B--2---:R-:W-:-:S04]  /*0180*/  UISETP.NE.U32.AND UP0, UPT, UR6, URZ, UPT ;  /* 0x000000ff0600728c */ /* 0x004fc8000bf05070 */
[----:B------:R-:W-:-:S09]  /*0190*/  UISETP.NE.AND.EX UP0, UPT, UR7, URZ, UPT, UP0 ;  /* 0x000000ff0700728c */ /* 0x000fd2000bf05300 */
[----:B------:R-:W-:Y:S05]  /*01a0*/  BRA.U UP0, `(.L_x_2) ;  /* 0x0000000100247547 */ /* 0x000fea000b800000 */
[----:B------:R-:W2:Y:S02]  /*01b0*/  LDCU.64 UR6, c[0x0][0x8a8] ;  /* 0x00011500ff0677ac */ /* 0x000ea40008000a00 */
[----:B--2---:R-:W-:-:S04]  /*01c0*/  UISETP.NE.U32.AND UP0, UPT, UR6, URZ, UPT ;  /* 0x000000ff0600728c */ /* 0x004fc8000bf05070 */
[----:B------:R-:W-:-:S09]  /*01d0*/  UISETP.NE.AND.EX UP0, UPT, UR7, URZ, UPT, UP0 ;  /* 0x000000ff0700728c */ /* 0x000fd2000bf05300 */
[----:B------:R-:W-:Y:S05]  /*01e0*/  BRA.U !UP0, `(.L_x_3) ;  /* 0x00000001080c7547 */ /* 0x000fea000b800000 */
[----:B-1----:R-:W1:Y:S02]  /*01f0*/  LDC.64 R2, c[0x0][0x8a8] ;  /* 0x00022a00ff027b82 */ /* 0x002e640000000a00 */
[----:B-1----:R2:W5:Y:S01]  /*0200*/  LDG.E R33, desc[UR46][R2.64] ;  /* 0x0000002e02217981 */ /* 0x002562000c1e1900 */
[----:B------:R-:W-:Y:S05]  /*0210*/  BRA `(.L_x_2) ;  /* 0x0000000000087947 */ /* 0x000fea0003800000 */
.L_x_3:
[----:B------:R-:W2:Y:S02]  /*0220*/  LDCU UR6, c[0x0][0x8a0] ;  /* 0x00011400ff0677ac */ /* 0x000ea40008000800 */
[----:B--2---:R-:W-:Y:S02]  /*0230*/  MOV R33, UR6 ;  /* 0x0000000600217c02 */ /* 0x004fe40008000f00 */
.L_x_2:
[----:B------:R-:W-:Y:S01]  /*0240*/  IMAD.U32 R0, RZ, RZ, UR8 ;  /* 0x00000008ff007e24 */ /* 0x000fe2000f8e00ff */
[----:B------:R-:W-:Y:S04]  /*0250*/  BSSY.RECONVERGENT B0, `(.L_x_4) ;  /* 0x000000c000007945 */ /* 0x000fe80003800200 */
[C---:B------:R-:W-:Y:S02]  /*0260*/  ISETP.NE.OR P1, PT, R0.reuse, 0x1, !P5 ;  /* 0x000000010000780c */ /* 0x040fe40006f25670 */
[----:B------:R-:W-:-:S11]  /*0270*/  ISETP.NE.OR P0, PT, R0, 0x3, !P5 ;  /* 0x000000030000780c */ /* 0x000fd60006f05670 */
[----:B------:R-:W-:Y:S05]  /*0280*/  @P1 BRA `(.L_x_5) ;  /* 0x0000000000201947 */ /* 0x000fea0003800000 */
[----:B------:R-:W3:Y:S02]  /*0290*/  LDCU.64 UR6, c[0x0][0x348] ;  /* 0x00006900ff0677ac */ /* 0x000ee40008000a00 */
[----:B---3--:R-:W-:Y:S02]  /*02a0*/  UIADD3 UR10, UP1, UPT, UR6, 0x80, URZ ;  /* 0x00000080060a7890 */ /* 0x008fe4000ff3e0ff */
[----:B------:R-:W-:Y:S02]  /*02b0*/  UIADD3 UR6, UP0, UPT, UR6, 0x180, URZ ;  /* 0x0000018006067890 */ /* 0x000fe4000ff1e0ff */
[----:B------:R-:W-:Y:S02]  /*02c0*/  UIADD3.X UR11, UPT, UPT, URZ, UR7, URZ, UP1, !UPT ;  /* 0x00000007ff0b7290 */ /* 0x000fe40008ffe4ff */
[----:B------:R-:W-:-:S07]  /*02d0*/  UIADD3.X UR7, UPT, UPT, URZ, UR7, URZ, UP0, !UPT ;  /* 0x00000007ff077290 */ /* 0x000fce00087fe4ff */
[----:B------:R3:W-:Y:S02]  /*02e0*/  UTMACCTL.PF [UR10] ;  /* 0x000000000a0079b9 */ /* 0x0007e40008040000 */
[----:B------:R3:W-:Y:S02]  /*02f0*/  UTMACCTL.PF [UR6] ;  /* 0x00000000060079b9 */ /* 0x0007e40008040000 */
[----:B---3--:R-:W-:Y:S01]  /*0300*/  NOP ;  /* 0x0000000000007918 */ /* 0x008fe20000000000 */
.L_x_5:
[----:B------:R-:W-:Y:S05]  /*0310*/  BSYNC.RECONVERGENT B0 ;  /* 0x0000000000007941 */ /* 0x000fea0003800200 */
.L_x_4:
[----:B------:R-:W-:Y:S04]  /*0320*/  BSSY.RECONVERGENT B0, `(.L_x_6) ;  /* 0x000000a000007945 */ /* 0x000fe80003800200 */
        /* <DEDUP_REMOVED lines=9> */
.L_x_7:
[----:B------:R-:W-:Y:S05]  /*03c0*/  BSYNC.RECONVERGENT B0 ;  /* 0x0000000000007941 */ /* 0x000fea0003800200 */
.L_x_6:
[----:B------:R-:W3:Y:S01]  /*03d0*/  LDCU.64 UR6, c[0x0][0x888] ;  /* 0x00011100ff0677ac */ /* 0x000ee20008000a00 */
[----:B------:R-:W-:Y:S02]  /*03e0*/  UISETP.EQ.U32.AND UP1, UPT, UR4, URZ, UPT ;  /* 0x000000ff0400728c */ /* 0x000fe4000bf22070 */
[----:B------:R-:W-:Y:S02]  /*03f0*/  UPLOP3.LUT UP2, UPT, UPT, UPT, UPT, 0x80, 0x8 ;  /* 0x000000000008789c */ /* 0x000fe40003f4f070 */
[----:B---3--:R-:W-:-:S04]  /*0400*/  UISETP.NE.U32.AND UP0, UPT, UR6, URZ, UPT ;  /* 0x000000ff0600728c */ /* 0x008fc8000bf05070 */
[----:B------:R-:W-:-:S04]  /*0410*/  UISETP.NE.AND.EX UP0, UPT, UR7, URZ, UPT, UP0 ;  /* 0x000000ff0700728c */ /* 0x000fc8000bf05300 */
[----:B------:R-:W-:-:S04]  /*0420*/  UISETP.EQ.OR.EX UP3, UPT, UR5, URZ, !UP0, UP1 ;  /* 0x000000ff0500728c */ /* 0x000fc8000c762710 */
[----:B------:R-:W-:-:S05]  /*0430*/  UP2UR UR53, UPR, URZ, 0x8 ;  /* 0x00000008ff357883 */ /* 0x000fca0008000000 */
[----:B------:R-:W-:Y:S07]  /*0440*/  BRA.U !UP3, `(.L_x_8) ;  /* 0x000000010b207547 */ /* 0x000fee000b800000 */
[----:B------:R-:W-:Y:S01]  /*0450*/  UISETP.NE.U32.AND UP2, UPT, UR4, URZ, UPT ;  /* 0x000000ff0400728c */ /* 0x000fe2000bf45070 */
[----:B-----5:R-:W-:Y:S01]  /*0460*/  FSETP.NEU.AND P0, PT, R35, RZ, PT ;  /* 0x000000ff2300720b */ /* 0x020fe20003f0d000 */
[----:B------:R-:W-:Y:S02]  /*0470*/  USEL UR4, URZ, 0xffffffff, UP0 ;  /* 0xffffffffff047887 */ /* 0x000fe40008000000 */
[----:B------:R-:W-:-:S10]  /*0480*/  UISETP.NE.AND.EX UP2, UPT, UR5, URZ, UPT, UP2 ;  /* 0x000000ff0500728c */ /* 0x000fd4000bf45320 */
[----:B------:R-:W-:Y:S01]  /*0490*/  VOTEU.ANY UP1, P0 ;  /* 0x0000000000ff7886 */ /* 0x000fe20000020100 */
[----:B------:R-:W-:-:S04]  /*04a0*/  @!UP2 USEL UR4, URZ, 0xffffffff, UP1 ;  /* 0xffffffffff04a887 */ /* 0x000fc80008800000 */
[----:B------:R-:W-:-:S04]  /*04b0*/  ULOP3.LUT UR4, UR4, 0x1, URZ, 0xc0, !UPT ;  /* 0x0000000104047892 */ /* 0x000fc8000f8ec0ff */
[----:B------:R-:W-:-:S11]  /*04c0*/  UISETP.NE.U32.AND UP2, UPT, UR4, 0x1, UPT ;  /* 0x000000010400788c */ /* 0x000fd6000bf45070 */
.L_x_8:
[----:B-12---:R-:W1:Y:S01]  /*04d0*/  SHFL.IDX PT, R2, R65, RZ, 0x1f ;  /* 0x00001fff41027589 */ /* 0x006e6200000e0000 */
[----:B------:R-:W-:-:S04]  /*04e0*/  UISETP.NE.AND UP1, UPT, UR8, 0x2, UPT ;  /* 0x000000020800788c */ /* 0x000fc8000bf25270 */
[----:B------:R-:W-:Y:S01]  /*04f0*/  USEL UR6, URZ, 0x1, UP1 ;  /* 0x00000001ff067887 */ /* 0x000fe20008800000 */
[----:B-1----:R-:W-:-:S13]  /*0500*/  ISETP.NE.AND P0, PT, R2, RZ, PT ;  /* 0x000000ff0200720c */ /* 0x002fda0003f05270 */
[----:B------:R-:W-:Y:S05]  /*0510*/  @P0 BRA `(.L_x_9) ;  /* 0x0000000000580947 */ /* 0x000fea0003800000 */
[----:B------:R-:W1:Y:S01]  /*0520*/  S2UR UR5, SR_CgaCtaId ;  /* 0x00000000000579c3 */ /* 0x000e620000008800 */
[----:B------:R-:W-:Y:S01]  /*0530*/  UMOV UR7, 0x400 ;  /* 0x0000040000077882 */ /* 0x000fe20000000000 */
[----:B------:R-:W-:Y:S01]  /*0540*/  UMOV UR4, 0x1 ;  /* 0x0000000100047882 */ /* 0x000fe20000000000 */
[----:B------:R-:W-:Y:S01]  /*0550*/  ELECT P0, URZ, PT ;  /* 0x0000000000ff782f */ /* 0x000fe20003800000 */
[----:B------:R-:W-:-:S04]  /*0560*/  UIADD3 UR10, UPT, UPT, -UR4, 0x100000, URZ ;  /* 0x00100000040a7890 */ /* 0x000fc8000fffe1ff */
[----:B------:R-:W-:Y:S02]  /*0570*/  USHF.L.U32 UR11, UR10, 0xb, URZ ;  /* 0x0000000b0a0b7899 */ /* 0x000fe400080006ff */
[----:B------:R-:W-:Y:S02]  /*0580*/  USHF.L.U32 UR10, UR10, 0x1, URZ ;  /* 0x000000010a0a7899 */ /* 0x000fe400080006ff */
[----:B-1----:R-:W-:Y:S01]  /*0590*/  ULEA UR5, UR5, UR7, 0x18 ;  /* 0x0000000705057291 */ /* 0x002fe2000f8ec0ff */
[----:B------:R-:W1:Y:S11]  /*05a0*/  FENCE.VIEW.ASYNC.S ;  /* 0x00000000000073c6 */ /* 0x000e760000000000 */
[----:B-1----:R1:W2:Y:S01]  /*05b0*/  SYNCS.EXCH.64 URZ, [UR5], UR10 ;  /* 0x0000000a05ff75b2 */ /* 0x0022a20008000100 */
[----:B------:R1:W3:Y:S01]  /*05c0*/  SYNCS.EXCH.64 URZ, [UR5+0x30], UR10 ;  /* 0x0000300a05ff75b2 */ /* 0x0002e20008000100 */
[----:B------:R1:W4:Y:S01]  /*05d0*/  SYNCS.EXCH.64 URZ, [UR5+0x8], UR10 ;  /* 0x0000080a05ff75b2 */ /* 0x0003220008000100 */
[----:B------:R1:W1:Y:S01]  /*05e0*/  SYNCS.EXCH.64 URZ, [UR5+0x38], UR10 ;  /* 0x0000380a05ff75b2 */ /* 0x0002620008000100 */
        /* <DEDUP_REMOVED lines=8> */
[----:B------:R-:W-:Y:S01]  /*0670*/  NOP ;  /* 0x0000000000007918 */ /* 0x000fe20000000000 */
.L_x_9:
[----:B------:R-:W2:Y:S01]  /*0680*/  SHFL.IDX PT, R2, R65, RZ, 0x1f ;  /* 0x00001fff41027589 */ /* 0x000ea200000e0000 */
[----:B------:R-:W-:Y:S01]  /*0690*/  NOP ;  /* 0x0000000000007918 */ /* 0x000fe20000000000 */
[----:B--2---:R-:W-:-:S13]  /*06a0*/  ISETP.NE.AND P0, PT, R2, 0x1, PT ;  /* 0x000000010200780c */ /* 0x004fda0003f05270 */
[----:B------:R-:W-:Y:S05]  /*06b0*/  @P0 BRA `(.L_x_10) ;  /* 0x0000000000500947 */ /* 0x000fea0003800000 */
[----:B------:R-:W2:Y:S01]  /*06c0*/  S2UR UR7, SR_CgaCtaId ;  /* 0x00000000000779c3 */ /* 0x000ea20000008800 */
[----:B------:R-:W-:Y:S01]  /*06d0*/  UMOV UR9, 0x400 ;  /* 0x0000040000097882 */ /* 0x000fe20000000000 */
[----:B-1----:R-:W-:Y:S01]  /*06e0*/  UMOV UR5, 0x20 ;  /* 0x0000002000057882 */ /* 0x002fe20000000000 */
[----:B------:R-:W-:Y:S01]  /*06f0*/  UMOV UR4, 0x80 ;  /* 0x0000008000047882 */ /* 0x000fe20000000000 */
[----:B------:R-:W-:-:S04]  /*0700*/  UIADD3 UR10, UPT, UPT, -UR5, 0x100000, URZ ;  /* 0x00100000050a7890 */ /* 0x000fc8000fffe1ff */
[----:B------:R-:W-:Y:S02]  /*0710*/  USHF.L.U32 UR11, UR10, 0xb, URZ ;  /* 0x0000000b0a0b7899 */ /* 0x000fe400080006ff */
[----:B------:R-:W-:Y:S02]  /*0720*/  USHF.L.U32 UR10, UR10, 0x1, URZ ;  /* 0x000000010a0a7899 */ /* 0x000fe400080006ff */
[----:B------:R-:W-:-:S04]  /*0730*/  UIADD3 UR4, UPT, UPT, -UR4, 0x100000, URZ ;  /* 0x0010000004047890 */ /* 0x000fc8000fffe1ff */
[----:B------:R-:W-:Y:S02]  /*0740*/  USHF.L.U32 UR5, UR4, 0xb, URZ ;  /* 0x0000000b04057899 */ /* 0x000fe400080006ff */
[----:B------:R-:W-:Y:S01]  /*0750*/  USHF.L.U32 UR4, UR4, 0x1, URZ ;  /* 0x0000000104047899 */ /* 0x000fe200080006ff */
[----:B------:R-:W-:Y:S01]  /*0760*/  ELECT P0, URZ, PT ;  /* 0x0000000000ff782f */ /* 0x000fe20003800000 */
[----:B--2---:R-:W-:Y:S01]  /*0770*/  ULEA UR7, UR7, UR9, 0x18 ;  /* 0x0000000907077291 */ /* 0x004fe2000f8ec0ff */
[----:B------:R-:W1:Y:S11]  /*0780*/  FENCE.VIEW.ASYNC.S ;  /* 0x00000000000073c6 */ /* 0x000e760000000000 */
[----:B-1----:R2:W1:Y:S01]  /*0790*/  SYNCS.EXCH.64 URZ, [UR7+0x60], UR10 ;  /* 0x0000600a07ff75b2 */ /* 0x0024620008000100 */
[----:B------:R2:W1:Y:S01]  /*07a0*/  SYNCS.EXCH.64 URZ, [UR7+0x78], UR4 ;  /* 0x0000780407ff75b2 */ /* 0x0004620008000100 */
[----:B------:R2:W1:Y:S01]  /*07b0*/  SYNCS.EXCH.64 URZ, [UR7+0x68], UR10 ;  /* 0x0000680a07ff75b2 */ /* 0x0004620008000100 */
[----:B------:R2:W1:Y:S01]  /*07c0*/  SYNCS.EXCH.64 URZ, [UR7+0x80], UR4 ;  /* 0x0000800407ff75b2 */ /* 0x0004620008000100 */
[----:B------:R2:W1:Y:S01]  /*07d0*/  SYNCS.EXCH.64 URZ, [UR7+0x70], UR10 ;  /* 0x0000700a07ff75b2 */ /* 0x0004620008000100 */
[----:B------:R2:W1:Y:S02]  /*07e0*/  SYNCS.EXCH.64 URZ, [UR7+0x88], UR4 ;  /* 0x0000880407ff75b2 */ /* 0x0004640008000100 */
[----:B--2---:R-:W-:Y:S01]  /*07f0*/  NOP ;  /* 0x0000000000007918 */ /* 0x004fe20000000000 */
.L_x_10:
[----:B------:R-:W2:Y:S01]  /*0800*/  SHFL.IDX PT, R2, R65, RZ, 0x1f ;  /* 0x00001fff41027589 */ /* 0x000ea200000e0000 */
[----:B------:R-:W-:Y:S01]  /*0810*/  NOP ;  /* 0x0000000000007918 */ /* 0x000fe20000000000 */
[----:B--2---:R-:W-:-:S13]  /*0820*/  ISETP.NE.AND P0, PT, R2, 0x3, PT ;  /* 0x000000030200780c */ /* 0x004fda0003f05270 */
[----:B------:R-:W-:Y:S05]  /*0830*/  @P0 BRA `(.L_x_11) ;  /* 0x0000000000300947 */ /* 0x000fea0003800000 */
[----:B-1----:R-:W1:Y:S01]  /*0840*/  S2UR UR5, SR_CgaCtaId ;  /* 0x00000000000579c3 */ /* 0x002e620000008800 */
        /* <DEDUP_REMOVED lines=8> */
[----:B-1----:R2:W1:Y:S01]  /*08d0*/  SYNCS.EXCH.64 URZ, [UR5+0x90], UR10 ;  /* 0x0000900a05ff75b2 */ /* 0x0024620008000100 */
[----:B------:R2:W1:Y:S02]  /*08e0*/  SYNCS.EXCH.64 URZ, [UR5+0x98], UR10 ;  /* 0x0000980a05ff75b2 */ /* 0x0004640008000100 */
[----:B--2---:R-:W-:Y:S01]  /*08f0*/  NOP ;  /* 0x0000000000007918 */ /* 0x004fe20000000000 */
.L_x_11:
[----:B------:R-:W2:Y:S01]  /*0900*/  SHFL.IDX PT, R2, R65, RZ, 0x1f ;  /* 0x00001fff41027589 */ /* 0x000ea200000e0000 */
[----:B------:R-:W-:Y:S01]  /*0910*/  NOP ;  /* 0x0000000000007918 */ /* 0x000fe20000000000 */
[----:B--2---:R-:W-:-:S13]  /*0920*/  ISETP.NE.AND P0, PT, R2, 0x4, PT ;  /* 0x000000040200780c */ /* 0x004fda0003f05270 */
[----:B------:R-:W-:Y:S05]  /*0930*/  @P0 BRA `(.L_x_12) ;  /* 0x00000000004c0947 */ /* 0x000fea0003800000 */
[----:B-1----:R-:W1:Y:S01]  /*0940*/  S2UR UR5, SR_CgaCtaId ;  /* 0x00000000000579c3 */ /* 0x002e620000008800 */
[----:B------:R-:W-:Y:S01]  /*0950*/  UMOV UR9, 0x100 ;  /* 0x0000010000097882 */ /* 0x000fe20000000000 */
[----:B------:R-:W-:Y:S01]  /*0960*/  UMOV UR7, 0x400 ;  /* 0x0000040000077882 */ /* 0x000fe20000000000 */
[----:B------:R-:W-:Y:S01]  /*0970*/  USEL UR9, UR9, 0xe0, UP2 ;  /* 0x000000e009097887 */ /* 0x000fe20009000000 */
[----:B------:R-:W-:Y:S01]  /*0980*/  UMOV UR4, 0x1 ;  /* 0x0000000100047882 */ /* 0x000fe20000000000 */
[----:B------:R-:W-:Y:S01]  /*0990*/  ELECT P0, URZ, PT ;  /* 0x0000000000ff782f */ /* 0x000fe20003800000 */
[----:B------:R-:W-:-:S04]  /*09a0*/  UIADD3 UR10, UPT, UPT, -UR4, 0x100000, URZ ;  /* 0x00100000040a7890 */ /* 0x000fc8000fffe1ff */
[----:B------:R-:W-:Y:S02]  /*09b0*/  USHF.L.U32 UR11, UR10, 0xb, URZ ;  /* 0x0000000b0a0b7899 */ /* 0x000fe400080006ff */
[----:B------:R-:W-:Y:S02]  /*09c0*/  USHF.L.U32 UR10, UR10, 0x1, URZ ;  /* 0x000000010a0a7899 */ /* 0x000fe400080006ff */
[----:B------:R-:W-:-:S04]  /*09d0*/  UIADD3 UR12, UPT, UPT, -UR9, 0x100000, URZ ;  /* 0x00100000090c7890 */ /* 0x000fc8000fffe1ff */
[----:B------:R-:W-:Y:S02]  /*09e0*/  USHF.L.U32 UR13, UR12, 0xb, URZ ;  /* 0x0000000b0c0d7899 */ /* 0x000fe400080006ff */
[----:B------:R-:W-:Y:S02]  /*09f0*/  USHF.L.U32 UR12, UR12, 0x1, URZ ;  /* 0x000000010c0c7899 */ /* 0x000fe400080006ff */
[----:B-1----:R-:W-:Y:S01]  /*0a00*/  ULEA UR5, UR5, UR7, 0x18 ;  /* 0x0000000705057291 */ /* 0x002fe2000f8ec0ff */
[----:B------:R-:W1:Y:S11]  /*0a10*/  FENCE.VIEW.ASYNC.S ;  /* 0x00000000000073c6 */ /* 0x000e760000000000 */
[----:B-1----:R2:W1:Y:S01]  /*0a20*/  SYNCS.EXCH.64 URZ, [UR5+0xa0], UR10 ;  /* 0x0000a00a05ff75b2 */ /* 0x0024620008000100 */
[----:B------:R2:W1:Y:S01]  /*0a30*/  SYNCS.EXCH.64 URZ, [UR5+0xb0], UR12 ;  /* 0x0000b00c05ff75b2 */ /* 0x0004620008000100 */
[----:B------:R2:W1:Y:S01]  /*0a40*/  SYNCS.EXCH.64 URZ, [UR5+0xa8], UR10 ;  /* 0x0000a80a05ff75b2 */ /* 0x0004620008000100 */
[----:B------:R2:W1:Y:S02]  /*0a50*/  SYNCS.EXCH.64 URZ, [UR5+0xb8], UR12 ;  /* 0x0000b80c05ff75b2 */ /* 0x0004640008000100 */
[----:B--2---:R-:W-:Y:S01]  /*0a60*/  NOP ;  /* 0x0000000000007918 */ /* 0x004fe20000000000 */
.L_x_12:
        /* <DEDUP_REMOVED lines=22> */
[----:B------:R2:W1:Y:S01]  /*0bd0*/  SYNCS.EXCH.64 URZ, [UR7+0xf0], UR4 ;  /* 0x0000f00407ff75b2 */ /* 0x0004620008000100 */
[----:B------:R2:W1:Y:S01]  /*0be0*/  SYNCS.EXCH.64 URZ, [UR7+0xd8], UR10 ;  /* 0x0000d80a07ff75b2 */ /* 0x0004620008000100 */
[----:B------:R2:W1:Y:S02]  /*0bf0*/  SYNCS.EXCH.64 URZ, [UR7+0xf8], UR4 ;  /* 0x0000f80407ff75b2 */ /* 0x0004640008000100 */
[----:B--2---:R-:W-:Y:S01]  /*0c00*/  NOP ;  /* 0x0000000000007918 */ /* 0x004fe20000000000 */
.L_x_13:
        /* <DEDUP_REMOVED lines=18> */
.L_x_14:
[----:B-1----:R-:W1:Y:S01]  /*0d30*/  S2UR UR5, SR_CTAID.X ;  /* 0x00000000000579c3 */ /* 0x002e620000002500 */
[----:B------:R-:W-:-:S05]  /*0d40*/  CS2R.32 R59, SR_CgaSize ;  /* 0x00000000003b7805 */ /* 0x000fca0000008a00 */
[----:B------:R-:W-:-:S05]  /*0d50*/  IMAD R59, R59, -0xa0, RZ ;  /* 0xffffff603b3b7824 */ /* 0x000fca00078e02ff */
[----:B------:R-:W-:-:S14]  /*0d60*/  R2UR UR9, R59 ;  /* 0x000000003b0972ca */ /* 0x000fdc00000e0000 */
[----:B------:R-:W2:Y:S01]  /*0d70*/  LDCU UR9, c[0x0][UR9+0x2b0] ;  /* 0x00005600090977ac */ /* 0x000ea20008000800 */
[----:B------:R-:W-:Y:S01]  /*0d80*/  NOP ;  /* 0x0000000000007918 */ /* 0x000fe20000000000 */
[----:B------:R-:W-:-:S05]  /*0d90*/  CS2R.32 R59, SR_CgaSize ;  /* 0x00000000003b7805 */ /* 0x000fca0000008a00 */
[----:B------:R-:W-:-:S05]  /*0da0*/  IMAD R59, R59, -0xa0, RZ ;  /* 0xffffff603b3b7824 */ /* 0x000fca00078e02ff */
[----:B------:R-:W-:-:S14]  /*0db0*/  R2UR UR7, R59 ;  /* 0x000000003b0772ca */ /* 0x000fdc00000e0000 */
[----:B------:R-:W3:Y:S01]  /*0dc0*/  LDCU UR7, c[0x0][UR7+0x2b4] ;  /* 0x00005680070777ac */ /* 0x000ee20008000800 */
[----:B------:R-:W4:Y:S08]  /*0dd0*/  S2UR UR4, SR_CTAID.Y ;  /* 0x00000000000479c3 */ /* 0x000f300000002600 */
[----:B------:R-:W3:Y:S01]  /*0de0*/  LDC R10, c[0x0][0xb24] ;  /* 0x0002c900ff0a7b82 */ /* 0x000ee20000000800 */
[----:B-1----:R-:W-:-:S02]  /*0df0*/  I2FP.F32.U32 R59, UR5 ;  /* 0x00000005003b7c45 */ /* 0x002fc40008201000 */
[----:B------:R-:W-:-:S05]  /*0e00*/  CS2R.32 R3, SR_CgaSize ;  /* 0x0000000000037805 */ /* 0x000fca0000008a00 */
[----:B------:R-:W-:-:S06]  /*0e10*/  IMAD R3, R3, -0xa0, RZ ;  /* 0xffffff6003037824 */ /* 0x000fcc00078e02ff */
[----:B------:R-:W1:Y:S01]  /*0e20*/  LDC R3, c[0x0][R3+0x2a0] ;  /* 0x0000a80003037b82 */ /* 0x000e620000000800 */
[----:B------:R-:W-:Y:S01]  /*0e30*/  MOV R21, UR5 ;  /* 0x0000000500157c02 */ /* 0x000fe20008000f00 */
[----:B--2---:R-:W-:Y:S01]  /*0e40*/  FMUL R59, R59, UR9 ;  /* 0x000000093b3b7c20 */ /* 0x004fe20008400000 */
[----:B----4-:R-:W-:Y:S02]  /*0e50*/  I2FP.F32.U32 R58, UR4 ;  /* 0x00000004003a7c45 */ /* 0x010fe40008201000 */
[----:B------:R-:W-:-:S05]  /*0e60*/  CS2R.32 R2, SR_CgaSize ;  /* 0x0000000000027805 */ /* 0x000fca0000008a00 */
[----:B------:R-:W-:-:S06]  /*0e70*/  IMAD R2, R2, -0xa0, RZ ;  /* 0xffffff6002027824 */ /* 0x000fcc00078e02ff */
[----:B------:R-:W2:Y:S01]  /*0e80*/  LDC R2, c[0x0][R2+0x2a4] ;  /* 0x0000a90002027b82 */ /* 0x000ea20000000800 */
[----:B------:R-:W-:Y:S01]  /*0e90*/  MOV R20, UR4 ;  /* 0x0000000400147c02 */ /* 0x000fe20008000f00 */
[----:B------:R-:W4:Y:S01]  /*0ea0*/  F2I.U32.TRUNC.NTZ R59, R59 ;  /* 0x0000003b003b7305 */ /* 0x000f22000020f000 */
[----:B---3--:R-:W-:-:S05]  /*0eb0*/  FMUL R58, R58, UR7 ;  /* 0x000000073a3a7c20 */ /* 0x008fca0008400000 */
[----:B------:R-:W-:Y:S01]  /*0ec0*/  BAR.SYNC.DEFER_BLOCKING 0x0 ;  /* 0x0000000000007b1d */ /* 0x000fe20000010000 */
[----:B------:R-:W-:-:S05]  /*0ed0*/  ISETP.GE.AND P0, PT, R10, 0x1, PT ;  /* 0x000000010a00780c */ /* 0x000fca0003f06270 */
[----:B------:R-:W3:Y:S02]  /*0ee0*/  F2I.U32.TRUNC.NTZ R58, R58 ;  /* 0x0000003a003a7305 */ /* 0x000ee4000020f000 */
[----:B------:R-:W2:Y:S01]  /*0ef0*/  S2UR UR36, SR_CTAID.Z ;  /* 0x00000000002479c3 */ /* 0x000ea20000002700 */
[----:B----4-:R-:W-:-:S05]  /*0f00*/  IADD3 R59, PT, PT, -R59, RZ, RZ ;  /* 0x000000ff3b3b7210 */ /* 0x010fca0007ffe1ff */
[----:B-1----:R-:W-:Y:S01]  /*0f10*/  IMAD R59, R3, R59, UR5 ;  /* 0x00000005033b7e24 */ /* 0x002fe2000f8e023b */
[----:B---3--:R-:W-:-:S05]  /*0f20*/  IADD3 R58, PT, PT, -R58, RZ, RZ ;  /* 0x000000ff3a3a7210 */ /* 0x008fca0007ffe1ff */
[----:B--2---:R-:W-:Y:S01]  /*0f30*/  IMAD R58, R2, R58, UR4 ;  /* 0x00000004023a7e24 */ /* 0x004fe2000f8e023a */
[----:B------:R-:W-:Y:S06]  /*0f40*/  @!P0 BRA `(.L_x_15) ;  /* 0x0000000000b88947 */ /* 0x000fec0003800000 */
[----:B------:R-:W1:Y:S01]  /*0f50*/  LDC.64 R4, c[0x0][0xb18] ;  /* 0x0002c600ff047b82 */ /* 0x000e620000000a00 */
[----:B------:R-:W-:-:S07]  /*0f60*/  ISETP.NE.AND P0, PT, R10, 0x1, PT ;  /* 0x000000010a00780c */ /* 0x000fce0003f05270 */
[----:B------:R-:W2:Y:S08]  /*0f70*/  LDC R9, c[0x0][0xb0c] ;  /* 0x0002c300ff097b82 */ /* 0x000eb00000000800 */
[----:B------:R-:W3:Y:S08]  /*0f80*/  LDC R12, c[0x0][0x370] ;  /* 0x0000dc00ff0c7b82 */ /* 0x000ef00000000800 */
[----:B------:R-:W4:Y:S01]  /*0f90*/  LDC R11, c[0x0][0x374] ;  /* 0x0000dd00ff0b7b82 */ /* 0x000f220000000800 */
[----:B-1----:R-:W-:-:S07]  /*0fa0*/  ISETP.NE.AND P1, PT, R4, 0x1, PT ;  /* 0x000000010400780c */ /* 0x002fce0003f25270 */
[----:B------:R-:W3:Y:S01]  /*0fb0*/  LDC.64 R6, c[0x0][0xb10] ;  /* 0x0002c400ff067b82 */ /* 0x000ee20000000a00 */
[----:B--2---:R-:W-:-:S07]  /*0fc0*/  ISETP.NE.AND P2, PT, R9, 0x1, PT ;  /* 0x000000010900780c */ /* 0x004fce0003f45270 */
[----:B------:R-:W1:Y:S08]  /*0fd0*/  LDC R8, c[0x0][0xb20] ;  /* 0x0002c800ff087b82 */ /* 0x000e700000000800 */
[----:B------:R-:W2:Y:S01]  /*0fe0*/  LDC.64 R2, c[0x0][0xb28] ;  /* 0x0002ca00ff027b82 */ /* 0x000ea20000000a00 */
[----:B----4-:R-:W-:-:S04]  /*0ff0*/  IMAD.HI.U32 R13, R11, R5, RZ ;  /* 0x000000050b0d7227 */ /* 0x010fc800078e00ff */
[----:B------:R-:W-:-:S04]  /*1000*/  IMAD.HI.U32 R5, R20, R5, RZ ;  /* 0x0000000514057227 */ /* 0x000fc800078e00ff */
[----:B---3--:R-:W-:-:S05]  /*1010*/  IMAD.HI.U32 R14, R12, R6, RZ ;  /* 0x000000060c0e7227 */ /* 0x008fca00078e00ff */
[-C--:B------:R-:W-:Y:S01]  /*1020*/  @P2 SHF.R.U32.HI R12, RZ, R7.reuse, R14 ;  /* 0x00000007ff0c2219 */ /* 0x080fe2000001160e */
[----:B------:R-:W-:Y:S01]  /*1030*/  IMAD.HI.U32 R14, R21, R6, RZ ;  /* 0x00000006150e7227 */ /* 0x000fe200078e00ff */
[-C--:B-1----:R-:W-:Y:S02]  /*1040*/  @P1 SHF.R.U32.HI R11, RZ, R8.reuse, R13 ;  /* 0x00000008ff0b1219 */ /* 0x082fe4000001160d */
[----:B------:R-:W-:Y:S02]  /*1050*/  SHF.R.U32.HI R5, RZ, R8, R5 ;  /* 0x00000008ff057219 */ /* 0x000fe40000011605 */
[----:B------:R-:W-:Y:S02]  /*1060*/  SHF.R.U32.HI R14, RZ, R7, R14 ;  /* 0x00000007ff0e7219 */ /* 0x000fe4000001160e */
[----:B------:R-:W-:Y:S01]  /*1070*/  SEL R5, R20, R5, !P1 ;  /* 0x0000000514057207 */ /* 0x000fe20004800000 */
[----:B--2---:R-:W-:Y:S01]  /*1080*/  IMAD.HI.U32 R13, R11, R2, RZ ;  /* 0x000000020b0d7227 */ /* 0x004fe200078e00ff */
[----:B------:R-:W-:-:S03]  /*1090*/  SEL R14, R21, R14, !P2 ;  /* 0x0000000e150e7207 */ /* 0x000fc60005000000 */
[----:B------:R-:W-:Y:S01]  /*10a0*/  IMAD.HI.U32 R6, R12, R2, RZ ;  /* 0x000000020c067227 */ /* 0x000fe200078e00ff */
[----:B------:R-:W-:-:S04]  /*10b0*/  @P0 SHF.R.U32.HI R11, RZ, R3, R13 ;  /* 0x00000003ff0b0219 */ /* 0x000fc8000001160d */
[----:B------:R-:W-:Y:S01]  /*10c0*/  @P0 SHF.R.U32.HI R12, RZ, R3, R6 ;  /* 0x00000003ff0c0219 */ /* 0x000fe20000011606 */
[----:B------:R-:W-:-:S04]  /*10d0*/  IMAD R11, R11, R10, RZ ;  /* 0x0000000a0b0b7224 */ /* 0x000fc800078e02ff */
[----:B------:R-:W-:Y:S01]  /*10e0*/  IMAD R6, R12, R10, RZ ;  /* 0x0000000a0c067224 */ /* 0x000fe200078e02ff */
[----:B------:R-:W-:-:S04]  /*10f0*/  ISETP.GE.AND P1, PT, R5, R11, PT ;  /* 0x0000000b0500720c */ /* 0x000fc80003f26270 */
[----:B------:R-:W-:Y:S01]  /*1100*/  ISETP.GE.OR P1, PT, R14, R6, P1 ;  /* 0x000000060e00720c */ /* 0x000fe20000f26670 */
[----:B------:R-:W-:-:S05]  /*1110*/  IMAD.HI.U32 R6, R5, R2, RZ ;  /* 0x0000000205067227 */ /* 0x000fca00078e00ff */
[----:B------:R-:W-:-:S04]  /*1120*/  SHF.R.U32.HI R6, RZ, R3, R6 ;  /* 0x00000003ff067219 */ /* 0x000fc80000011606 */
[----:B------:R-:W-:-:S03]  /*1130*/  SEL R6, R5, R6, !P0 ;  /* 0x0000000605067207 */ /* 0x000fc60004000000 */
[----:B------:R-:W-:Y:S01]  /*1140*/  @!P1 IMAD.HI.U32 R7, R14, R2, RZ ;  /* 0x000000020e079227 */ /* 0x000fe200078e00ff */
[----:B------:R-:W-:-:S04]  /*1150*/  IADD3 R2, PT, PT, -R6, RZ, RZ ;  /* 0x000000ff06027210 */ /* 0x000fc80007ffe1ff */
[----:B------:R-:W-:Y:S01]  /*1160*/  @!P1 SHF.R.U32.HI R3, RZ, R3, R7 ;  /* 0x00000003ff039219 */ /* 0x000fe20000011607 */
[----:B------:R-:W-:Y:S01]  /*1170*/  IMAD R2, R10, R2, R5 ;  /* 0x000000020a027224 */ /* 0x000fe200078e0205 */
[----:B------:R-:W-:Y:S02]  /*1180*/  IADD3 R7, PT, PT, -R5, RZ, RZ ;  /* 0x000000ff05077210 */ /* 0x000fe40007ffe1ff */
[----:B------:R-:W-:-:S03]  /*1190*/  @!P1 SEL R3, R14, R3, !P0 ;  /* 0x000000030e039207 */ /* 0x000fc60004000000 */
[----:B------:R-:W-:Y:S02]  /*11a0*/  IMAD R7, R4, R7, R20 ;  /* 0x0000000704077224 */ /* 0x000fe400078e0214 */
[--C-:B------:R-:W-:Y:S02]  /*11b0*/  @!P1 IMAD.IADD R6, R6, 0x1, -R3.reuse ;  /* 0x0000000106069824 */ /* 0x100fe400078e0a03 */
[----:B------:R-:W-:Y:S01]  /*11c0*/  @!P1 IMAD R3, R2, R12, R3 ;  /* 0x0000000c02039224 */ /* 0x000fe200078e0203 */
[----:B------:R-:W-:Y:S01]  /*11d0*/  IADD3 R2, PT, PT, -R14, RZ, RZ ;  /* 0x000000ff0e027210 */ /* 0x000fe20007ffe1ff */
[----:B------:R-:W-:Y:S02]  /*11e0*/  @!P1 IMAD R5, R6, R10, R14 ;  /* 0x0000000a06059224 */ /* 0x000fe400078e020e */
[----:B------:R-:W-:Y:S02]  /*11f0*/  @!P1 IMAD.MOV.U32 R14, RZ, RZ, R3 ;  /* 0x000000ffff0e9224 */ /* 0x000fe400078e0003 */
[----:B------:R-:W-:-:S02]  /*1200*/  IMAD R2, R9, R2, R21 ;  /* 0x0000000209027224 */ /* 0x000fc400078e0215 */
[----:B------:R-:W-:Y:S02]  /*1210*/  IMAD R20, R5, R4, R7 ;  /* 0x0000000405147224 */ /* 0x000fe400078e0207 */
[----:B------:R-:W-:Y:S02]  /*1220*/  IMAD R21, R14, R9, R2 ;  /* 0x000000090e157224 */ /* 0x000fe400078e0202 */
.L_x_15:
[----:B------:R-:W1:Y:S01]  /*1230*/  LDCU UR4, c[0x0][0xb30] ;  /* 0x00016600ff0477ac */ /* 0x000e620008000800 */
[----:B------:R-:W2:Y:S08]  /*1240*/  S2UR UR37, SR_CgaCtaId ;  /* 0x00000000002579c3 */ /* 0x000eb00000008800 */
[----:B------:R-:W3:Y:S01]  /*1250*/  LDC R26, c[0x0][0xb24] ;  /* 0x0002c900ff1a7b82 */ /* 0x000ee20000000800 */
[----:B-1----:R-:W-:-:S09]  /*1260*/  UISETP.NE.AND UP1, UPT, UR4, 0x1, UPT ;  /* 0x000000010400788c */ /* 0x002fd2000bf25270 */
[----:B--2---:R-:W-:Y:S05]  /*1270*/  BRA.U UP1, `(.L_x_16) ;  /* 0x0000000101407547 */ /* 0x004fea000b800000 */
[----:B------:R-:W1:Y:S08]  /*1280*/  LDC.64 R4, c[0x0][0xb10] ;  /* 0x0002c400ff047b82 */ /* 0x000e700000000a00 */
[----:B------:R-:W2:Y:S08]  /*1290*/  LDC.64 R2, c[0x0][0xb18] ;  /* 0x0002c600ff027b82 */ /* 0x000eb00000000a00 */
[----:B------:R-:W4:Y:S08]  /*12a0*/  LDC R6, c[0x0][0xb20] ;  /* 0x0002c800ff067b82 */ /* 0x000f300000000800 */
[----:B------:R-:W3:Y:S01]  /*12b0*/  LDC R7, c[0x0][0xb0c] ;  /* 0x0002c300ff077b82 */ /* 0x000ee20000000800 */
[----:B-1----:R-:W-:-:S05]  /*12c0*/  IMAD.HI.U32 R4, R21, R4, RZ ;  /* 0x0000000415047227 */ /* 0x002fca00078e00ff */
[----:B------:R-:W-:Y:S01]  /*12d0*/  SHF.R.U32.HI R4, RZ, R5, R4 ;  /* 0x00000005ff047219 */ /* 0x000fe20000011604 */
[----:B--2---:R-:W-:Y:S01]  /*12e0*/  IMAD.HI.U32 R3, R20, R3, RZ ;  /* 0x0000000314037227 */ /* 0x004fe200078e00ff */
[----:B------:R-:W-:-:S04]  /*12f0*/  ISETP.NE.AND P0, PT, R2, 0x1, PT ;  /* 0x000000010200780c */ /* 0x000fc80003f05270 */
[----:B----4-:R-:W-:-:S04]  /*1300*/  SHF.R.U32.HI R3, RZ, R6, R3 ;  /* 0x00000006ff037219 */ /* 0x010fc80000011603 */
[----:B------:R-:W-:Y:S02]  /*1310*/  SEL R3, R20, R3, !P0 ;  /* 0x0000000314037207 */ /* 0x000fe40004000000 */
[----:B---3--:R-:W-:-:S04]  /*1320*/  ISETP.NE.AND P1, PT, R7, 0x1, PT ;  /* 0x000000010700780c */ /* 0x008fc80003f25270 */
[----:B------:R-:W-:-:S05]  /*1330*/  SEL R4, R21, R4, !P1 ;  /* 0x0000000415047207 */ /* 0x000fca0004800000 */
[----:B------:R-:W-:Y:S02]  /*1340*/  IMAD.IADD R5, R3, 0x1, -R4 ;  /* 0x0000000103057824 */ /* 0x000fe400078e0a04 */
[----:B------:R-:W-:Y:S02]  /*1350*/  IMAD.IADD R3, R4, 0x1, -R3 ;  /* 0x0000000104037824 */ /* 0x000fe400078e0a03 */
[----:B------:R-:W-:Y:S02]  /*1360*/  IMAD R21, R5, R7, R21 ;  /* 0x0000000705157224 */ /* 0x000fe400078e0215 */
[----:B------:R-:W-:-:S07]  /*1370*/  IMAD R20, R3, R2, R20 ;  /* 0x0000000203147224 */ /* 0x000fce00078e0214 */
.L_x_16:
[----:B------:R-:W-:Y:S01]  /*1380*/  BAR.SYNC.DEFER_BLOCKING 0x0 ;  /* 0x0000000000007b1d */ /* 0x000fe20000010000 */
[----:B------:R-:W-:Y:S01]  /*1390*/  UISETP.NE.AND UP1, UPT, UR8, 0x2, UPT ;  /* 0x000000020800788c */ /* 0x000fe2000bf25270 */
[----:B------:R-:W-:Y:S02]  /*13a0*/  ISETP.NE.OR P5, PT, R0, 0x2, !P5 ;  /* 0x000000020000780c */ /* 0x000fe40006fa5670 */
[----:B------:R-:W-:-:S06]  /*13b0*/  LOP3.LUT R2, R70, 0x1f, RZ, 0xc0, !PT ;  /* 0x0000001f46027812 */ /* 0x000fcc00078ec0ff */
[----:B------:R-:W-:Y:S05]  /*13c0*/  BRA.U UP1, `(.L_x_17) ;  /* 0x0000001101f47547 */ /* 0x000fea000b800000 */
[----:B------:R-:W1:Y:S01]  /*13d0*/  LDCU UR13, c[0x0][0x38c] ;  /* 0x00007180ff0d77ac */ /* 0x000e620008000800 */
[----:B------:R-:W2:Y:S01]  /*13e0*/  LDC R8, c[0x0][0x370] ;  /* 0x0000dc00ff087b82 */ /* 0x000ea20000000800 */
[----:B------:R-:W-:Y:S01]  /*13f0*/  PLOP3.LUT P1, PT, PT, PT, UP2, 0x80, 0x8 ;  /* 0x000000000008781c */ /* 0x000fe20003f2f028 */
[----:B------:R-:W-:Y:S01]  /*1400*/  IMAD.MOV.U32 R15, RZ, RZ, 0x1 ;  /* 0x00000001ff0f7424 */ /* 0x000fe200078e00ff */
[----:B------:R-:W-:Y:S01]  /*1410*/  ISETP.EQ.OR P4, PT, R2, RZ, P5 ;  /* 0x000000ff0200720c */ /* 0x000fe20002f82670 */
[----:B------:R-:W-:Y:S01]  /*1420*/  IMAD.MOV.U32 R14, RZ, RZ, RZ ;  /* 0x000000ffff0e7224 */ /* 0x000fe200078e00ff */
[----:B------:R-:W-:Y:S02]  /*1430*/  PLOP3.LUT P1, PT, P1, PT, PT, 0x8, 0x80 ;  /* 0x000000000080781c */ /* 0x000fe40000f2e170 */
[----:B------:R-:W-:Y:S01]  /*1440*/  CS2R R12, SRZ ;  /* 0x00000000000c7805 */ /* 0x000fe2000001ff00 */
[----:B------:R-:W-:Y:S01]  /*1450*/  IMAD.MOV.U32 R11, RZ, RZ, 0x1 ;  /* 0x00000001ff0b7424 */ /* 0x000fe200078e00ff */
[----:B------:R-:W4:Y:S01]  /*1460*/  LDC R0, c[0x0][0x374] ;  /* 0x0000dd00ff007b82 */ /* 0x000f220000000800 */
[----:B------:R-:W2:Y:S01]  /*1470*/  LDCU.64 UR22, c[0x0][0x348] ;  /* 0x00006900ff1677ac */ /* 0x000ea20008000a00 */
[----:B------:R-:W-:Y:S01]  /*1480*/  UMOV UR6, URZ ;  /* 0x000000ff00067c82 */ /* 0x000fe20008000000 */
[----:B-1----:R-:W-:-:S04]  /*1490*/  UIADD3 UR5, UPT, UPT, UR13, 0x7f, URZ ;  /* 0x0000007f0d057890 */ /* 0x002fc8000fffe0ff */
[----:B------:R-:W-:-:S04]  /*14a0*/  USHF.R.S32.HI UR4, URZ, 0x1f, UR5 ;  /* 0x0000001fff047899 */ /* 0x000fc80008011405 */
[----:B------:R-:W-:-:S04]  /*14b0*/  ULEA.HI UR4, UR4, UR5, URZ, 0x7 ;  /* 0x0000000504047291 */ /* 0x000fc8000f8f38ff */
[----:B------:R-:W-:Y:S02]  /*14c0*/  USHF.R.S32.HI UR15, URZ, 0x7, UR4 ;  /* 0x00000007ff0f7899 */ /* 0x000fe40008011404 */
[----:B------:R-:W-:Y:S02]  /*14d0*/  UIADD3 UR4, UPT, UPT, UR13, -0x1, URZ ;  /* 0xffffffff0d047890 */ /* 0x000fe4000fffe0ff */
[----:B------:R-:W-:Y:S02]  /*14e0*/  UISETP.LT.U32.AND UP0, UPT, UR15, 0x6, UPT ;  /* 0x000000060f00788c */ /* 0x000fe4000bf01070 */
[----:B------:R-:W-:Y:S02]  /*14f0*/  UISETP.GE.U32.AND UP1, UPT, UR4, -0xff, UPT ;  /* 0xffffff010400788c */ /* 0x000fe4000bf26070 */
[----:B------:R-:W-:Y:S02]  /*1500*/  USEL UR14, UR15, 0x6, UP0 ;  /* 0x000000060f0e7887 */ /* 0x000fe40008000000 */
[----:B------:R-:W-:-:S02]  /*1510*/  UIADD3 UR13, UPT, UPT, UR13, 0xfe, URZ ;  /* 0x000000fe0d0d7890 */ /* 0x000fc4000fffe0ff */
[----:B------:R-:W-:Y:S02]  /*1520*/  UIADD3 UR5, UPT, UPT, UR14, -0x1, URZ ;  /* 0xffffffff0e057890 */ /* 0x000fe4000fffe0ff */
[----:B------:R-:W-:-:S03]  /*1530*/  UIADD3 UR7, UPT, UPT, UR15, -UR14, URZ ;  /* 0x8000000e0f077290 */ /* 0x000fc6000fffe0ff */
[----:B------:R-:W-:-:S04]  /*1540*/  @UP1 UIADD3 UR5, UPT, UPT, UR14, URZ, URZ ;  /* 0x000000ff0e051290 */ /* 0x000fc8000fffe0ff */
[----:B--2---:R-:W-:-:S12]  /*1550*/  UIADD3 UR5, UPT, UPT, UR5, 0x1, URZ ;  /* 0x0000000105057890 */ /* 0x004fd8000fffe0ff */
.L_x_35:
[----:B------:R-:W-:Y:S01]  /*1560*/  UISETP.NE.AND UP0, UPT, UR37, URZ, UPT ;  /* 0x000000ff2500728c */ /* 0x000fe2000bf05270 */
[----:B------:R-:W1:Y:S08]  /*1570*/  S2UR UR37, SR_CgaCtaId ;  /* 0x00000000002579c3 */ /* 0x000e700000008800 */
[----:B------:R-:W-:Y:S05]  /*1580*/  BRA.U UP0, `(.L_x_18) ;  /* 0x0000000100347547 */ /* 0x000fea000b800000 */
[----:B------:R-:W2:Y:S01]  /*1590*/  S2R R2, SR_CgaCtaId ;  /* 0x0000000000027919 */ /* 0x000ea20000008800 */
[----:B------:R-:W-:-:S04]  /*15a0*/  MOV R3, 0x400 ;  /* 0x0000040000037802 */ /* 0x000fc80000000f00 */
[----:B--2---:R-:W-:Y:S02]  /*15b0*/  LEA R2, R2, R3, 0x18 ;  /* 0x0000000302027211 */ /* 0x004fe400078ec0ff */
[----:B------:R-:W-:-:S03]  /*15c0*/  SHF.L.U32 R3, R11, 0x1f, RZ ;  /* 0x0000001f0b037819 */ /* 0x000fc600000006ff */
[----:B------:R-:W-:-:S04]  /*15d0*/  IMAD R2, R12, 0x8, R2 ;  /* 0x000000080c027824 */ /* 0x000fc800078e0202 */
[----:B------:R-:W2:Y:S02]  /*15e0*/  SYNCS.PHASECHK.TRANS64.TRYWAIT P0, [R2+URZ+0x110], R3 ;  /* 0x00011003020075a7 */ /* 0x000ea400080011ff */
[----:B--2---:R-:W-:Y:S05]  /*15f0*/  @!P0 BRA `(.L_x_19) ;  /* 0x0000005800f88947 */ /* 0x004fea0003800000 */
.L_x_117:
[----:B------:R-:W-:Y:S01]  /*1600*/  VIADD R12, R12, 0x1 ;  /* 0x000000010c0c7836 */ /* 0x000fe20000000000 */
[----:B------:R2:W-:Y:S04]  /*1610*/  SYNCS.ARRIVE.TRANS64.A1T0 RZ, [R2+URZ+0x100], RZ ;  /* 0x000100ff02ff79a7 */ /* 0x0005e800081000ff */
[----:B------:R-:W-:-:S04]  /*1620*/  ISETP.NE.AND P0, PT, R12, 0x2, PT ;  /* 0x000000020c00780c */ /* 0x000fc80003f05270 */
[----:B------:R-:W-:Y:S02]  /*1630*/  SEL R12, R12, RZ, P0 ;  /* 0x000000ff0c0c7207 */ /* 0x000fe40000000000 */
[----:B--2---:R-:W-:-:S04]  /*1640*/  SEL R2, RZ, 0x1, P0 ;  /* 0x00000001ff027807 */ /* 0x004fc80000000000 */
[----:B------:R-:W-:-:S07]  /*1650*/  LOP3.LUT R11, R11, R2, RZ, 0x3c, !PT ;  /* 0x000000020b0b7212 */ /* 0x000fce00078e3cff */
.L_x_18:
[----:B------:R-:W-:Y:S01]  /*1660*/  UMOV UR4, 0x400 ;  /* 0x0000040000047882 */ /* 0x000fe20000000000 */
[----:B------:R-:W-:Y:S01]  /*1670*/  SHF.L.U32 R2, R15, 0x1f, RZ ;  /* 0x0000001f0f027819 */ /* 0x000fe200000006ff */
[----:B-1----:R-:W-:Y:S01]  /*1680*/  ULEA UR4, UR37, UR4, 0x18 ;  /* 0x0000000425047291 */ /* 0x002fe2000f8ec0ff */
[----:B------:R-:W-:Y:S01]  /*1690*/  R2UR UR35, R21 ;  /* 0x00000000152372ca */ /* 0x000fe200000e0000 */
[----:B------:R-:W-:Y:S01]  /*16a0*/  UISETP.GE.U32.AND UP0, UPT, UR13, 0xff, UPT ;  /* 0x000000ff0d00788c */ /* 0x000fe2000bf06070 */
[----:B------:R-:W-:Y:S01]  /*16b0*/  R2UR UR19, R20 ;  /* 0x00000000141372ca */ /* 0x000fe200000e0000 */
[----:B------:R-:W-:Y:S01]  /*16c0*/  ULEA UR8, UR6, UR4, 0x3 ;  /* 0x0000000406087291 */ /* 0x000fe2000f8e18ff */
[----:B------:R-:W-:-:S08]  /*16d0*/  UMOV UR29, URZ ;  /* 0x000000ff001d7c82 */ /* 0x000fd00008000000 */
[----:B------:R1:W2:Y:S01]  /*16e0*/  SYNCS.PHASECHK.TRANS64.TRYWAIT P0, [UR8+0x30], R2 ;  /* 0x00003002ff0075a7 */ /* 0x0002a20008001108 */
[----:B------:R-:W-:Y:S02]  /*16f0*/  USHF.L.U32 UR35, UR35, 0x6, URZ ;  /* 0x0000000623237899 */ /* 0x000fe400080006ff */
[----:B------:R-:W-:Y:S01]  /*1700*/  USHF.L.U32 UR19, UR19, 0x6, URZ ;  /* 0x0000000613137899 */ /* 0x000fe200080006ff */
[----:B------:R-:W-:Y:S11]  /*1710*/  BRA.U !UP0, `(.L_x_20) ;  /* 0x0000000108d47547 */ /* 0x000ff6000b800000 */
[----:B------:R-:W-:Y:S01]  /*1720*/  UMOV UR21, URZ ;  /* 0x000000ff00157c82 */ /* 0x000fe20008000000 */
[----:B------:R-:W-:-:S05]  /*1730*/  UMOV UR42, UR6 ;  /* 0x00000006002a7c82 */ /* 0x000fca0008000000 */
.L_x_25:
[----:B-1----:R-:W-:Y:S01]  /*1740*/  ULEA UR33, UR42, UR4, 0x3 ;  /* 0x000000042a217291 */ /* 0x002fe2000f8e18ff */
[----:B--2---:R-:W-:Y:S01]  /*1750*/  @!P5 MOV R3, 0x8000 ;  /* 0x000080000003d802 */ /* 0x004fe20000000f00 */
[----:B--2---:R-:W-:Y:S10]  /*1760*/  @P0 BRA `(.L_x_21) ;  /* 0x00000000000c0947 */ /* 0x004ff40003800000 */
[----:B------:R-:W-:-:S04]  /*1770*/  SHF.L.U32 R4, R15, 0x1f, RZ ;  /* 0x0000001f0f047819 */ /* 0x000fc800000006ff */
[----:B------:R-:W2:Y:S02]  /*1780*/  SYNCS.PHASECHK.TRANS64.TRYWAIT P0, [UR33+0x30], R4 ;  /* 0x00003004ff0075a7 */ /* 0x000ea40008001121 */
[----:B--2---:R-:W-:Y:S05]  /*1790*/  @!P0 BRA `(.L_x_22) ;  /* 0x0000005800a48947 */ /* 0x004fea0003800000 */
.L_x_21:
[----:B------:R2:W-:Y:S01]  /*17a0*/  @!P5 SYNCS.ARRIVE.TRANS64 RZ, [UR33], R3 ;  /* 0x00000003ffffd9a7 */ /* 0x0005e20008000021 */
[----:B------:R-:W-:Y:S04]  /*17b0*/  BSSY.RECONVERGENT B0, `(.L_x_23) ;  /* 0x0000003000007945 */ /* 0x000fe80003800200 */
[----:B------:R-:W-:Y:S05]  /*17c0*/  @P4 BRA `(.L_x_24) ;  /* 0x0000000000044947 */ /* 0x000fea0003800000 */
[----:B------:R-:W-:Y:S05]  /*17d0*/  BPT.TRAP 0x1 ;  /* 0x000000040000795c */ /* 0x000fea0000300000 */
.L_x_24:
[----:B------:R-:W-:Y:S05]  /*17e0*/  BSYNC.RECONVERGENT B0 ;  /* 0x0000000000007941 */ /* 0x000fea0003800200 */
.L_x_23:
[----:B------:R-:W-:Y:S02]  /*17f0*/  UIADD3 UR6, UPT, UPT, UR42, 0x1, URZ ;  /* 0x000000012a067890 */ /* 0x000fe4000fffe0ff */
[----:B------:R-:W-:Y:S02]  /*1800*/  UIADD3 UR40, UP1, UPT, UR22, 0x80, URZ ;  /* 0x0000008016287890 */ /* 0x000fe4000ff3e0ff */
[----:B------:R-:W-:Y:S02]  /*1810*/  UISETP.NE.AND UP0, UPT, UR6, 0x6, UPT ;  /* 0x000000060600788c */ /* 0x000fe4000bf05270 */
[----:B------:R-:W-:Y:S02]  /*1820*/  USHF.L.U32 UR34, UR21, 0x7, URZ ;  /* 0x0000000715227899 */ /* 0x000fe400080006ff */
[----:B------:R-:W-:Y:S02]  /*1830*/  USEL UR9, URZ, 0x1, UP0 ;  /* 0x00000001ff097887 */ /* 0x000fe40008000000 */
[----:B------:R-:W-:-:S02]  /*1840*/  USEL UR6, UR6, URZ, UP0 ;  /* 0x000000ff06067287 */ /* 0x000fc40008000000 */
[----:B------:R-:W-:Y:S02]  /*1850*/  UIADD3 UR38, UP0, UPT, UR22, 0x180, URZ ;  /* 0x0000018016267890 */ /* 0x000fe4000ff1e0ff */
[----:B------:R-:W-:Y:S01]  /*1860*/  ULEA UR8, UR6, UR4, 0x3 ;  /* 0x0000000406087291 */ /* 0x000fe2000f8e18ff */
[----:B------:R-:W-:Y:S01]  /*1870*/  LOP3.LUT R15, R15, UR9, RZ, 0x3c, !PT ;  /* 0x000000090f0f7c12 */ /* 0x000fe2000f8e3cff */
[----:B------:R-:W-:Y:S02]  /*1880*/  UIADD3.X UR41, UPT, UPT, URZ, UR23, URZ, UP1, !UPT ;  /* 0x00000017ff297290 */ /* 0x000fe40008ffe4ff */
[----:B------:R-:W-:Y:S01]  /*1890*/  UIADD3 UR26, UPT, UPT, UR34, 0x40, URZ ;  /* 0x00000040221a7890 */ /* 0x000fe2000fffe0ff */
[----:B-1----:R-:W-:Y:S01]  /*18a0*/  SHF.L.U32 R2, R15, 0x1f, RZ ;  /* 0x0000001f0f027819 */ /* 0x002fe200000006ff */
[----:B------:R-:W-:Y:S01]  /*18b0*/  UIADD3.X UR39, UPT, UPT, URZ, UR23, URZ, UP0, !UPT ;  /* 0x00000017ff277290 */ /* 0x000fe200087fe4ff */
[----:B------:R-:W-:Y:S02]  /*18c0*/  UMOV UR30, 0x0 ;  /* 0x00000000001e7882 */ /* 0x000fe40000000000 */
[----:B------:R1:W1:Y:S01]  /*18d0*/  SYNCS.PHASECHK.TRANS64.TRYWAIT P0, [UR8+0x30], R2 ;  /* 0x00003002ff0075a7 */ /* 0x0002620008001108 */
[----:B------:R-:W-:Y:S01]  /*18e0*/  ULEA UR8, UR42, UR4, 0xe ;  /* 0x000000042a087291 */ /* 0x000fe2000f8e70ff */
[----:B------:R-:W-:Y:S01]  /*18f0*/  UMOV UR31, 0x10000000 ;  /* 0x10000000001f7882 */ /* 0x000fe20000000000 */
[----:B------:R-:W-:-:S02]  /*1900*/  UMOV UR25, UR33 ;  /* 0x0000002100197c82 */ /* 0x000fc40008000000 */
[----:B------:R-:W-:Y:S02]  /*1910*/  UIADD3 UR32, UPT, UPT, UR8, 0x3400, URZ ;  /* 0x0000340008207890 */ /* 0x000fe4000fffe0ff */
[----:B------:R-:W-:Y:S02]  /*1920*/  UIADD3 UR24, UPT, UPT, UR8, 0x5400, URZ ;  /* 0x0000540008187890 */ /* 0x000fe4000fffe0ff */
[----:B------:R-:W-:Y:S02]  /*1930*/  UIADD3 UR16, UPT, UPT, UR8, 0x1b400, URZ ;  /* 0x0001b40008107890 */ /* 0x000fe4000fffe0ff */
[----:B------:R-:W-:Y:S01]  /*1940*/  UIADD3 UR8, UPT, UPT, UR8, 0x1d400, URZ ;  /* 0x0001d40008087890 */ /* 0x000fe2000fffe0ff */
[----:B------:R-:W-:Y:S01]  /*1950*/  UMOV UR27, UR35 ;  /* 0x00000023001b7c82 */ /* 0x000fe20008000000 */
[----:B------:R-:W-:Y:S01]  /*1960*/  UMOV UR28, UR36 ;  /* 0x00000024001c7c82 */ /* 0x000fe20008000000 */
[----:B------:R-:W-:Y:S01]  /*1970*/  UMOV UR17, UR33 ;  /* 0x0000002100117c82 */ /* 0x000fe20008000000 */
[----:B------:R-:W-:Y:S01]  /*1980*/  UMOV UR20, UR36 ;  /* 0x0000002400147c82 */ /* 0x000fe20008000000 */
[----:B------:R-:W-:Y:S01]  /*1990*/  UMOV UR18, UR34 ;  /* 0x0000002200127c82 */ /* 0x000fe20008000000 */
[----:B------:R1:W-:Y:S01]  /*19a0*/  UTMALDG.3D [UR32], [UR40], desc[UR30] ;  /* 0x00001e20280075b4 */ /* 0x0003e20008011000 */
[----:B------:R-:W-:Y:S01]  /*19b0*/  UMOV UR11, UR19 ;  /* 0x00000013000b7c82 */ /* 0x000fe20008000000 */
[----:B------:R-:W-:Y:S01]  /*19c0*/  UMOV UR12, UR36 ;  /* 0x00000024000c7c82 */ /* 0x000fe20008000000 */
[----:B------:R-:W-:Y:S01]  /*19d0*/  UMOV UR9, UR33 ;  /* 0x0000002100097c82 */ /* 0x000fe20008000000 */
[----:B------:R-:W-:Y:S01]  /*19e0*/  UMOV UR10, UR26 ;  /* 0x0000001a000a7c82 */ /* 0x000fe20008000000 */
[----:B------:R-:W-:Y:S01]  /*19f0*/  UIADD3 UR21, UPT, UPT, UR21, 0x1, URZ ;  /* 0x0000000115157890 */ /* 0x000fe2000fffe0ff */
[----:B------:R-:W-:Y:S01]  /*1a00*/  UMOV UR29, UR5 ;  /* 0x00000005001d7c82 */ /* 0x000fe20008000000 */
[----:B------:R1:W-:Y:S02]  /*1a10*/  UTMALDG.3D [UR24], [UR40], desc[UR30] ;  /* 0x00001e18280075b4 */ /* 0x0003e40008011000 */
[----:B------:R-:W-:Y:S01]  /*1a20*/  UISETP.NE.AND UP0, UPT, UR21, UR5, UPT ;  /* 0x000000051500728c */ /* 0x000fe2000bf05270 */
[----:B------:R-:W-:Y:S01]  /*1a30*/  UMOV UR42, UR6 ;  /* 0x00000006002a7c82 */ /* 0x000fe20008000000 */
[----:B------:R1:W-:Y:S01]  /*1a40*/  UTMALDG.3D [UR16], [UR38], desc[UR30] ;  /* 0x00001e10260075b4 */ /* 0x0003e20008011000 */
[----:B------:R1:W-:Y:S06]  /*1a50*/  UTMALDG.3D [UR8], [UR38], desc[UR30] ;  /* 0x00001e08260075b4 */ /* 0x0003ec0008011000 */
[----:B------:R-:W-:Y:S05]  /*1a60*/  BRA.U UP0, `(.L_x_25) ;  /* 0xfffffffd00347547 */ /* 0x000fea000b83ffff */
.L_x_20:
[----:B-1----:R-:W-:Y:S01]  /*1a70*/  ULEA UR8, UR6, UR4, 0x3 ;  /* 0x0000000406087291 */ /* 0x002fe2000f8e18ff */
[----:B------:R-:W-:Y:S01]  /*1a80*/  SHF.L.U32 R2, R15, 0x1f, RZ ;  /* 0x0000001f0f027819 */ /* 0x000fe200000006ff */
[----:B------:R-:W-:Y:S01]  /*1a90*/  @!P1 SYNCS.ARRIVE.TRANS64.A1T0 RZ, [UR4+0x98], RZ ;  /* 0x000098ffffff99a7 */ /* 0x000fe20008100004 */
[----:B------:R-:W-:-:S06]  /*1aa0*/  UISETP.GT.AND UP0, UPT, UR15, UR14, UPT ;  /* 0x0000000e0f00728c */ /* 0x000fcc000bf04270 */
[----:B--2---:R1:W2:Y:S03]  /*1ab0*/  SYNCS.PHASECHK.TRANS64.TRYWAIT P0, [UR8+0x30], R2 ;  /* 0x00003002ff0075a7 */ /* 0x0042a60008001108 */
[----:B------:R-:W-:Y:S05]  /*1ac0*/  BRA.U !UP0, `(.L_x_26) ;  /* 0x0000000108d07547 */ /* 0x000fea000b800000 */
[----:B------:R-:W-:Y:S01]  /*1ad0*/  UIADD3 UR21, UPT, UPT, UR7, UR29, URZ ;  /* 0x0000001d07157290 */ /* 0x000fe2000fffe0ff */
[----:B------:R-:W-:-:S11]  /*1ae0*/  UMOV UR42, UR6 ;  /* 0x00000006002a7c82 */ /* 0x000fd60008000000 */
.L_x_31:
[----:B-1----:R-:W-:Y:S01]  /*1af0*/  ULEA UR33, UR42, UR4, 0x3 ;  /* 0x000000042a217291 */ /* 0x002fe2000f8e18ff */
[----:B--2---:R-:W-:Y:S01]  /*1b00*/  @!P5 MOV R3, 0x8000 ;  /* 0x000080000003d802 */ /* 0x004fe20000000f00 */
[----:B--2---:R-:W-:Y:S10]  /*1b10*/  @P0 BRA `(.L_x_27) ;  /* 0x00000000000c0947 */ /* 0x004ff40003800000 */
[----:B------:R-:W-:-:S04]  /*1b20*/  SHF.L.U32 R4, R15, 0x1f, RZ ;  /* 0x0000001f0f047819 */ /* 0x000fc800000006ff */
[----:B------:R-:W2:Y:S02]  /*1b30*/  SYNCS.PHASECHK.TRANS64.TRYWAIT P0, [UR33+0x30], R4 ;  /* 0x00003004ff0075a7 */ /* 0x000ea40008001121 */
[----:B--2---:R-:W-:Y:S05]  /*1b40*/  @!P0 BRA `(.L_x_28) ;  /* 0x0000005400d08947 */ /* 0x004fea0003800000 */
.L_x_27:
[----:B------:R2:W-:Y:S01]  /*1b50*/  @!P5 SYNCS.ARRIVE.TRANS64 RZ, [UR33], R3 ;  /* 0x00000003ffffd9a7 */ /* 0x0005e20008000021 */
[----:B------:R-:W-:Y:S04]  /*1b60*/  BSSY.RECONVERGENT B0, `(.L_x_29) ;  /* 0x0000003000007945 */ /* 0x000fe80003800200 */
[----:B------:R-:W-:Y:S05]  /*1b70*/  @P4 BRA `(.L_x_30) ;  /* 0x0000000000044947 */ /* 0x000fea0003800000 */
[----:B------:R-:W-:Y:S05]  /*1b80*/  BPT.TRAP 0x1 ;  /* 0x000000040000795c */ /* 0x000fea0000300000 */
.L_x_30:
[----:B------:R-:W-:Y:S05]  /*1b90*/  BSYNC.RECONVERGENT B0 ;  /* 0x0000000000007941 */ /* 0x000fea0003800200 */
.L_x_29:
        /* <DEDUP_REMOVED lines=31> */
[----:B------:R-:W-:Y:S01]  /*1d90*/  UMOV UR10, UR26 ;  /* 0x0000001a000a7c82 */ /* 0x000fe20008000000 */
[----:B------:R-:W-:Y:S01]  /*1da0*/  UIADD3 UR29, UPT, UPT, UR29, 0x1, URZ ;  /* 0x000000011d1d7890 */ /* 0x000fe2000fffe0ff */
[----:B------:R1:W-:Y:S01]  /*1db0*/  UTMALDG.3D [UR24], [UR40], desc[UR30] ;  /* 0x00001e18280075b4 */ /* 0x0003e20008011000 */
[----:B------:R-:W-:-:S02]  /*1dc0*/  UMOV UR42, UR6 ;  /* 0x00000006002a7c82 */ /* 0x000fc40008000000 */
[----:B------:R-:W-:Y:S01]  /*1dd0*/  UISETP.NE.AND UP0, UPT, UR29, UR21, UPT ;  /* 0x000000151d00728c */ /* 0x000fe2000bf05270 */
[----:B------:R1:W-:Y:S01]  /*1de0*/  UTMALDG.3D [UR16], [UR38], desc[UR30] ;  /* 0x00001e10260075b4 */ /* 0x0003e20008011000 */
[----:B------:R1:W-:Y:S07]  /*1df0*/  UTMALDG.3D [UR8], [UR38], desc[UR30] ;  /* 0x00001e08260075b4 */ /* 0x0003ee0008011000 */
[----:B------:R-:W-:Y:S05]  /*1e00*/  BRA.U UP0, `(.L_x_31) ;  /* 0xfffffffd00387547 */ /* 0x000fea000b83ffff */
.L_x_26:
[C---:B-1----:R-:W-:Y:S01]  /*1e10*/  LEA R2, R14.reuse, UR4, 0x3 ;  /* 0x000000040e027c11 */ /* 0x042fe2000f8e18ff */
[----:B------:R-:W-:Y:S01]  /*1e20*/  NOP ;  /* 0x0000000000007918 */ /* 0x000fe20000000000 */
[----:B--2---:R-:W-:Y:S02]  /*1e30*/  SHF.L.U32 R3, R13, 0x1f, RZ ;  /* 0x0000001f0d037819 */ /* 0x004fe400000006ff */
[----:B------:R-:W-:Y:S02]  /*1e40*/  LEA R4, R14, UR4, 0x4 ;  /* 0x000000040e047c11 */ /* 0x000fe4000f8e20ff */
[----:B------:R-:W1:Y:S02]  /*1e50*/  SYNCS.PHASECHK.TRANS64.TRYWAIT P0, [R2+URZ+0xa0], R3 ;  /* 0x0000a003020075a7 */ /* 0x000e6400080011ff */
[----:B-1----:R-:W-:Y:S05]  /*1e60*/  @!P0 BRA `(.L_x_32) ;  /* 0x0000005400208947 */ /* 0x002fea0003800000 */
.L_x_120:
[----:B------:R-:W2:Y:S01]  /*1e70*/  LDS.128 R4, [R4+0x130] ;  /* 0x0001300004047984 */ /* 0x000ea20000000c00 */
[----:B---3--:R-:W-:Y:S01]  /*1e80*/  ISETP.GE.AND P0, PT, R26, 0x1, PT ;  /* 0x000000011a00780c */ /* 0x008fe20003f06270 */
[----:B-1----:R-:W-:Y:S01]  /*1e90*/  VIADD R2, R2, 0xb0 ;  /* 0x000000b002027836 */ /* 0x002fe20000000000 */
[----:B------:R-:W-:Y:S01]  /*1ea0*/  @!PT LDS RZ, [RZ] ;  /* 0x00000000fffff984 */ /* 0x000fe20000000800 */
[----:B------:R-:W-:Y:S01]  /*1eb0*/  @!PT LDS RZ, [RZ] ;  /* 0x00000000fffff984 */ /* 0x000fe20000000800 */
[----:B------:R-:W-:Y:S01]  /*1ec0*/  @!PT LDS RZ, [RZ] ;  /* 0x00000000fffff984 */ /* 0x000fe20000000800 */
[----:B------:R-:W-:Y:S01]  /*1ed0*/  @!PT LDS RZ, [RZ] ;  /* 0x00000000fffff984 */ /* 0x000fe20000000800 */
[----:B------:R1:W-:Y:S06]  /*1ee0*/  MEMBAR.ALL.CTA ;  /* 0x0000000000007992 */ /* 0x0003ec0000008000 */
[----:B-1----:R-:W1:Y:S01]  /*1ef0*/  FENCE.VIEW.ASYNC.S ;  /* 0x00000000000073c6 */ /* 0x002e620000000000 */
[----:B------:R-:W-:-:S04]  /*1f00*/  PRMT R2, RZ, 0x654, R2 ;  /* 0x00000654ff027816 */ /* 0x000fc80000000002 */
[----:B-1----:R1:W-:Y:S01]  /*1f10*/  SYNCS.ARRIVE.TRANS64.RED.A1T0 RZ, [R2+URZ], RZ ;  /* 0x000000ff02ff79a7 */ /* 0x0023e200081004ff */
[----:B--2---:R-:W-:-:S13]  /*1f20*/  LOP3.LUT P2, RZ, R6, 0x1, RZ, 0xc0, !PT ;  /* 0x0000000106ff7812 */ /* 0x004fda000784c0ff */
[----:B------:R-:W-:Y:S01]  /*1f30*/  @P2 SHF.R.U32.HI R3, RZ, 0x10, R5 ;  /* 0x00000010ff032819 */ /* 0x000fe20000011605 */
[----:B------:R-:W-:Y:S01]  /*1f40*/  VOTEU.ANY UP0, P2 ;  /* 0x0000000000ff7886 */ /* 0x000fe20001000100 */
[----:B------:R-:W-:Y:S02]  /*1f50*/  @P2 MOV R10, R4 ;  /* 0x00000004000a2202 */ /* 0x000fe40000000f00 */
[----:B------:R-:W-:Y:S02]  /*1f60*/  @P2 R2UR.BROADCAST UR8, R3 ;  /* 0x00000000030822ca */ /* 0x000fe400008e0000 */
[----:B------:R-:W-:-:S11]  /*1f70*/  @P2 LOP3.LUT R9, R5, 0xffff, RZ, 0xc0, !PT ;  /* 0x0000ffff05092812 */ /* 0x000fd600078ec0ff */
[----:B------:R-:W-:Y:S01]  /*1f80*/  @UP0 UMOV UR36, UR8 ;  /* 0x0000000800240c82 */ /* 0x000fe20008000000 */
[----:B-1----:R-:W-:Y:S05]  /*1f90*/  @!P0 BRA `(.L_x_33) ;  /* 0x0000000000b88947 */ /* 0x002fea0003800000 */
[----:B------:R-:W4:Y:S01]  /*1fa0*/  LDC.64 R4, c[0x0][0xb18] ;  /* 0x0002c600ff047b82 */ /* 0x000f220000000a00 */
[----:B------:R-:W-:-:S07]  /*1fb0*/  ISETP.NE.AND P3, PT, R26, 0x1, PT ;  /* 0x000000011a00780c */ /* 0x000fce0003f65270 */
[----:B------:R-:W1:Y:S08]  /*1fc0*/  LDC.64 R6, c[0x0][0xb10] ;  /* 0x0002c400ff067b82 */ /* 0x000e700000000a00 */
[----:B------:R-:W2:Y:S08]  /*1fd0*/  LDC R16, c[0x0][0xb20] ;  /* 0x0002c800ff107b82 */ /* 0x000eb00000000800 */
[----:B------:R-:W3:Y:S01]  /*1fe0*/  LDC R17, c[0x0][0xb0c] ;  /* 0x0002c300ff117b82 */ /* 0x000ee20000000800 */
[----:B----4-:R-:W-:Y:S01]  /*1ff0*/  IMAD.HI.U32 R19, R0, R5, RZ ;  /* 0x0000000500137227 */ /* 0x010fe200078e00ff */
[----:B------:R-:W-:-:S03]  /*2000*/  ISETP.NE.AND P0, PT, R4, 0x1, PT ;  /* 0x000000010400780c */ /* 0x000fc60003f05270 */
[----:B------:R-:W-:-:S03]  /*2010*/  IMAD.HI.U32 R5, R9, R5, RZ ;  /* 0x0000000509057227 */ /* 0x000fc600078e00ff */
[----:B------:R-:W4:Y:S01]  /*2020*/  LDC.64 R2, c[0x0][0xb28] ;  /* 0x0002ca00ff027b82 */ /* 0x000f220000000a00 */
[----:B-1----:R-:W-:-:S04]  /*2030*/  IMAD.HI.U32 R20, R8, R6, RZ ;  /* 0x0000000608147227 */ /* 0x002fc800078e00ff */
[----:B------:R-:W-:Y:S01]  /*2040*/  IMAD.HI.U32 R21, R10, R6, RZ ;  /* 0x000000060a157227 */ /* 0x000fe200078e00ff */
[----:B------:R-:W-:Y:S02]  /*2050*/  SHF.R.U32.HI R20, RZ, R7, R20 ;  /* 0x00000007ff147219 */ /* 0x000fe40000011614 */
[-C--:B--2---:R-:W-:Y:S02]  /*2060*/  SHF.R.U32.HI R19, RZ, R16.reuse, R19 ;  /* 0x00000010ff137219 */ /* 0x084fe40000011613 */
[----:B------:R-:W-:Y:S02]  /*2070*/  SHF.R.U32.HI R5, RZ, R16, R5 ;  /* 0x00000010ff057219 */ /* 0x000fe40000011605 */
[----:B------:R-:W-:Y:S02]  /*2080*/  SEL R19, R0, R19, !P0 ;  /* 0x0000001300137207 */ /* 0x000fe40004000000 */
[----:B------:R-:W-:Y:S02]  /*2090*/  SHF.R.U32.HI R21, RZ, R7, R21 ;  /* 0x00000007ff157219 */ /* 0x000fe40000011615 */
[----:B---3--:R-:W-:-:S02]  /*20a0*/  ISETP.NE.AND P1, PT, R17, 0x1, PT ;  /* 0x000000011100780c */ /* 0x008fc40003f25270 */
[----:B------:R-:W-:Y:S02]  /*20b0*/  SEL R5, R9, R5, !P0 ;  /* 0x0000000509057207 */ /* 0x000fe40004000000 */
[----:B------:R-:W-:Y:S02]  /*20c0*/  SEL R20, R8, R20, !P1 ;  /* 0x0000001408147207 */ /* 0x000fe40004800000 */
[----:B------:R-:W-:Y:S01]  /*20d0*/  SEL R21, R10, R21, !P1 ;  /* 0x000000150a157207 */ /* 0x000fe20004800000 */
[----:B----4-:R-:W-:-:S04]  /*20e0*/  IMAD.HI.U32 R18, R19, R2, RZ ;  /* 0x0000000213127227 */ /* 0x010fc800078e00ff */
        /* <DEDUP_REMOVED lines=10> */
[----:B------:R-:W-:-:S04]  /*2190*/  @!P0 IMAD.HI.U32 R7, R21, R2, RZ ;  /* 0x0000000215078227 */ /* 0x000fc800078e00ff */
[----:B------:R-:W-:Y:S01]  /*21a0*/  IMAD.MOV R2, RZ, RZ, -R6 ;  /* 0x000000ffff027224 */ /* 0x000fe200078e0a06 */
[----:B------:R-:W-:Y:S02]  /*21b0*/  @!P0 SHF.R.U32.HI R3, RZ, R3, R7 ;  /* 0x00000003ff038219 */ /* 0x000fe40000011607 */
[----:B------:R-:W-:Y:S01]  /*21c0*/  IADD3 R7, PT, PT, -R5, RZ, RZ ;  /* 0x000000ff05077210 */ /* 0x000fe20007ffe1ff */
[----:B------:R-:W-:Y:S01]  /*21d0*/  IMAD R2, R26, R2, R5 ;  /* 0x000000021a027224 */ /* 0x000fe200078e0205 */
        /* <DEDUP_REMOVED lines=10> */
.L_x_33:
[----:B------:R-:W1:Y:S02]  /*2280*/  LDCU UR8, c[0x0][0xb30] ;  /* 0x00016600ff0877ac */ /* 0x000e640008000800 */
[----:B-1----:R-:W-:-:S09]  /*2290*/  UISETP.NE.AND UP0, UPT, UR8, 0x1, UPT ;  /* 0x000000010800788c */ /* 0x002fd2000bf05270 */
[----:B------:R-:W-:Y:S05]  /*22a0*/  BRA.U UP0, `(.L_x_34) ;  /* 0x0000000100407547 */ /* 0x000fea000b800000 */
[----:B------:R-:W1:Y:S08]  /*22b0*/  LDC.64 R4, c[0x0][0xb10] ;  /* 0x0002c400ff047b82 */ /* 0x000e700000000a00 */
[----:B------:R-:W2:Y:S08]  /*22c0*/  LDC.64 R2, c[0x0][0xb18] ;  /* 0x0002c600ff027b82 */ /* 0x000eb00000000a00 */
[----:B------:R-:W3:Y:S08]  /*22d0*/  LDC R6, c[0x0][0xb20] ;  /* 0x0002c800ff067b82 */ /* 0x000ef00000000800 */
[----:B------:R-:W4:Y:S01]  /*22e0*/  LDC R7, c[0x0][0xb0c] ;  /* 0x0002c300ff077b82 */ /* 0x000f220000000800 */
[----:B-1----:R-:W-:-:S05]  /*22f0*/  IMAD.HI.U32 R4, R10, R4, RZ ;  /* 0x000000040a047227 */ /* 0x002fca00078e00ff */
[----:B------:R-:W-:Y:S01]  /*2300*/  SHF.R.U32.HI R4, RZ, R5, R4 ;  /* 0x00000005ff047219 */ /* 0x000fe20000011604 */
[----:B--2---:R-:W-:Y:S01]  /*2310*/  IMAD.HI.U32 R3, R9, R3, RZ ;  /* 0x0000000309037227 */ /* 0x004fe200078e00ff */
[----:B------:R-:W-:-:S04]  /*2320*/  ISETP.NE.AND P0, PT, R2, 0x1, PT ;  /* 0x000000010200780c */ /* 0x000fc80003f05270 */
[----:B---3--:R-:W-:-:S04]  /*2330*/  SHF.R.U32.HI R3, RZ, R6, R3 ;  /* 0x00000006ff037219 */ /* 0x008fc80000011603 */
[----:B------:R-:W-:Y:S02]  /*2340*/  SEL R3, R9, R3, !P0 ;  /* 0x0000000309037207 */ /* 0x000fe40004000000 */
[----:B----4-:R-:W-:-:S04]  /*2350*/  ISETP.NE.AND P1, PT, R7, 0x1, PT ;  /* 0x000000010700780c */ /* 0x010fc80003f25270 */
[----:B------:R-:W-:-:S05]  /*2360*/  SEL R4, R10, R4, !P1 ;  /* 0x000000040a047207 */ /* 0x000fca0004800000 */
[----:B------:R-:W-:Y:S02]  /*2370*/  IMAD.IADD R5, R3, 0x1, -R4 ;  /* 0x0000000103057824 */ /* 0x000fe400078e0a04 */
[----:B------:R-:W-:Y:S02]  /*2380*/  IMAD.IADD R3, R4, 0x1, -R3 ;  /* 0x0000000104037824 */ /* 0x000fe400078e0a03 */
[----:B------:R-:W-:Y:S02]  /*2390*/  IMAD R10, R5, R7, R10 ;  /* 0x00000007050a7224 */ /* 0x000fe400078e020a */
[----:B------:R-:W-:-:S07]  /*23a0*/  IMAD R9, R3, R2, R9 ;  /* 0x0000000203097224 */ /* 0x000fce00078e0209 */
.L_x_34:
[----:B------:R-:W-:Y:S01]  /*23b0*/  VIADD R14, R14, 0x1 ;  /* 0x000000010e0e7836 */ /* 0x000fe20000000000 */
[----:B------:R-:W-:Y:S01]  /*23c0*/  PLOP3.LUT P1, PT, PT, PT, PT, 0x80, 0x8 ;  /* 0x000000000008781c */ /* 0x000fe20003f2f070 */
[----:B------:R-:W-:Y:S02]  /*23d0*/  IMAD.IADD R21, R10, 0x1, R59 ;  /* 0x000000010a157824 */ /* 0x000fe400078e023b */
[----:B------:R-:W-:Y:S01]  /*23e0*/  IMAD.IADD R20, R9, 0x1, R58 ;  /* 0x0000000109147824 */ /* 0x000fe200078e023a */
[----:B------:R-:W-:-:S04]  /*23f0*/  ISETP.NE.AND P0, PT, R14, 0x2, PT ;  /* 0x000000020e00780c */ /* 0x000fc80003f05270 */
[----:B------:R-:W-:Y:S02]  /*2400*/  SEL R2, RZ, 0x1, P0 ;  /* 0x00000001ff027807 */ /* 0x000fe40000000000 */
[----:B------:R-:W-:Y:S02]  /*2410*/  SEL R14, R14, RZ, P0 ;  /* 0x000000ff0e0e7207 */ /* 0x000fe40000000000 */
[----:B------:R-:W-:Y:S01]  /*2420*/  LOP3.LUT R13, R13, R2, RZ, 0x3c, !PT ;  /* 0x000000020d0d7212 */ /* 0x000fe200078e3cff */
[----:B------:R-:W-:Y:S06]  /*2430*/  @P2 BRA `(.L_x_35) ;  /* 0xfffffff000482947 */ /* 0x000fec000383ffff */
[----:B------:R-:W-:Y:S01]  /*2440*/  UIADD3 UR4, UPT, UPT, UR4, 0x30, URZ ;  /* 0x0000003004047890 */ /* 0x000fe2000fffe0ff */
[----:B------:R-:W-:-:S03]  /*2450*/  SHF.L.U32 R2, R15, 0x1f, RZ ;  /* 0x0000001f0f027819 */ /* 0x000fc600000006ff */
[----:B------:R-:W-:-:S09]  /*2460*/  ULEA UR5, UR6, UR4, 0x3 ;  /* 0x0000000406057291 */ /* 0x000fd2000f8e18ff */
[----:B------:R-:W1:Y:S02]  /*2470*/  SYNCS.PHASECHK.TRANS64.TRYWAIT P0, [UR5], R2 ;  /* 0x00000002ff0075a7 */ /* 0x000e640008001105 */
[----:B-1----:R-:W-:Y:S05]  /*2480*/  @!P0 BRA `(.L_x_36) ;  /* 0x0000004c00ac8947 */ /* 0x002fea0003800000 */
.L_x_122:
[----:B------:R-:W-:-:S04]  /*2490*/  UIADD3 UR6, UPT, UPT, UR6, 0x1, URZ ;  /* 0x0000000106067890 */ /* 0x000fc8000fffe0ff */
[----:B------:R-:W-:-:S04]  /*24a0*/  UISETP.NE.AND UP0, UPT, UR6, 0x6, UPT ;  /* 0x000000060600788c */ /* 0x000fc8000bf05270 */
[----:B------:R-:W-:Y:S02]  /*24b0*/  USEL UR7, URZ, 0x1, UP0 ;  /* 0x00000001ff077887 */ /* 0x000fe40008000000 */
[----:B------:R-:W-:-:S04]  /*24c0*/  USEL UR6, UR6, URZ, UP0 ;  /* 0x000000ff06067287 */ /* 0x000fc80008000000 */
[----:B------:R-:W-:Y:S01]  /*24d0*/  ULEA UR5, UR6, UR4, 0x3 ;  /* 0x0000000406057291 */ /* 0x000fe2000f8e18ff */
[----:B-1----:R-:W-:-:S04]  /*24e0*/  LOP3.LUT R2, R15, UR7, RZ, 0x3c, !PT ;  /* 0x000000070f027c12 */ /* 0x002fc8000f8e3cff */
[----:B------:R-:W-:-:S04]  /*24f0*/  SHF.L.U32 R3, R2, 0x1f, RZ ;  /* 0x0000001f02037819 */ /* 0x000fc800000006ff */
[----:B------:R-:W1:Y:S02]  /*2500*/  SYNCS.PHASECHK.TRANS64.TRYWAIT P0, [UR5], R3 ;  /* 0x00000003ff0075a7 */ /* 0x000e640008001105 */
[----:B-1----:R-:W-:Y:S05]  /*2510*/  @!P0 BRA `(.L_x_37) ;  /* 0x0000004c00a08947 */ /* 0x002fea0003800000 */
.L_x_124:
[----:B------:R-:W-:-:S04]  /*2520*/  UIADD3 UR6, UPT, UPT, UR6, 0x1, URZ ;  /* 0x0000000106067890 */ /* 0x000fc8000fffe0ff */
[----:B------:R-:W-:-:S04]  /*2530*/  UISETP.NE.AND UP0, UPT, UR6, 0x6, UPT ;  /* 0x000000060600788c */ /* 0x000fc8000bf05270 */
[----:B------:R-:W-:Y:S02]  /*2540*/  USEL UR7, URZ, 0x1, UP0 ;  /* 0x00000001ff077887 */ /* 0x000fe40008000000 */
[----:B------:R-:W-:-:S04]  /*2550*/  USEL UR6, UR6, URZ, UP0 ;  /* 0x000000ff06067287 */ /* 0x000fc80008000000 */
[----:B------:R-:W-:Y:S01]  /*2560*/  ULEA UR5, UR6, UR4, 0x3 ;  /* 0x0000000406057291 */ /* 0x000fe2000f8e18ff */
[----:B------:R-:W-:-:S04]  /*2570*/  LOP3.LUT R2, R2, UR7, RZ, 0x3c, !PT ;  /* 0x0000000702027c12 */ /* 0x000fc8000f8e3cff */
[----:B-1----:R-:W-:-:S04]  /*2580*/  SHF.L.U32 R3, R2, 0x1f, RZ ;  /* 0x0000001f02037819 */ /* 0x002fc800000006ff */
[----:B------:R-:W1:Y:S02]  /*2590*/  SYNCS.PHASECHK.TRANS64.TRYWAIT P0, [UR5], R3 ;  /* 0x00000003ff0075a7 */ /* 0x000e640008001105 */
[----:B-1----:R-:W-:Y:S05]  /*25a0*/  @!P0 BRA `(.L_x_38) ;  /* 0x0000004c00948947 */ /* 0x002fea0003800000 */
.L_x_126:
        /* <DEDUP_REMOVED lines=9> */
.L_x_128:
        /* <DEDUP_REMOVED lines=9> */
.L_x_130:
[----:B------:R-:W-:-:S04]  /*26d0*/  UIADD3 UR6, UPT, UPT, UR6, 0x1, URZ ;  /* 0x0000000106067890 */ /* 0x000fc8000fffe0ff */
[----:B------:R-:W-:-:S04]  /*26e0*/  UISETP.NE.AND UP0, UPT, UR6, 0x6, UPT ;  /* 0x000000060600788c */ /* 0x000fc8000bf05270 */
[----:B------:R-:W-:Y:S02]  /*26f0*/  USEL UR5, URZ, 0x1, UP0 ;  /* 0x00000001ff057887 */ /* 0x000fe40008000000 */
[----:B------:R-:W-:-:S04]  /*2700*/  USEL UR6, UR6, URZ, UP0 ;  /* 0x000000ff06067287 */ /* 0x000fc80008000000 */
[----:B------:R-:W-:Y:S01]  /*2710*/  ULEA UR6, UR6, UR4, 0x3 ;  /* 0x0000000406067291 */ /* 0x000fe2000f8e18ff */
[----:B------:R-:W-:-:S04]  /*2720*/  LOP3.LUT R2, R2, UR5, RZ, 0x3c, !PT ;  /* 0x0000000502027c12 */ /* 0x000fc8000f8e3cff */
[----:B------:R-:W-:Y:S01]  /*2730*/  SHF.L.U32 R2, R2, 0x1f, RZ ;  /* 0x0000001f02027819 */ /* 0x000fe200000006ff */
[----:B-1--4-:R-:W-:-:S07]  /*2740*/  IMAD.U32 R0, RZ, RZ, UR6 ;  /* 0x00000006ff007e24 */ /* 0x012fce000f8e00ff */
.L_x_41:
[----:B-1----:R1:W2:Y:S02]  /*2750*/  SYNCS.PHASECHK.TRANS64.TRYWAIT P0, [R0+URZ], R2 ;  /* 0x00000002000075a7 */ /* 0x0022a400080011ff */
[----:B--2---:R-:W-:Y:S05]  /*2760*/  @!P0 NANOSLEEP.SYNCS 0x989680 ;  /* 0x009896800000895d */ /* 0x004fea0003900000 */
[----:B------:R-:W2:Y:S02]  /*2770*/  @!P0 SYNCS.PHASECHK.TRANS64 P0, [R0+URZ], R2 ;  /* 0x00000002000085a7 */ /* 0x000ea400080010ff */
[----:B--2---:R-:W-:Y:S05]  /*2780*/  @P0 EXIT ;  /* 0x000000000000094d */ /* 0x004fea0003800000 */
[----:B------:R-:W-:Y:S05]  /*2790*/  BRA `(.L_x_41) ;  /* 0xfffffffc00ec7947 */ /* 0x000fea000383ffff */
.L_x_17:
[----:B------:R-:W-:-:S04]  /*27a0*/  UISETP.NE.AND UP1, UPT, UR37, URZ, UPT ;  /* 0x000000ff2500728c */ /* 0x000fc8000bf25270 */
[----:B------:R-:W-:-:S09]  /*27b0*/  UISETP.NE.OR UP1, UPT, UR8, 0x1, UP1 ;  /* 0x000000010800788c */ /* 0x000fd20008f25670 */
[----:B------:R-:W-:Y:S05]  /*27c0*/  BRA.U UP1, `(.L_x_42) ;  /* 0x0000000501487547 */ /* 0x000fea000b800000 */
[----:B------:R-:W-:Y:S01]  /*27d0*/  ISETP.NE.AND P2, PT, R2, RZ, PT ;  /* 0x000000ff0200720c */ /* 0x000fe20003f45270 */
[----:B------:R-:W-:Y:S01]  /*27e0*/  IMAD.MOV.U32 R12, RZ, RZ, 0x1 ;  /* 0x00000001ff0c7424 */ /* 0x000fe200078e00ff */
[----:B------:R-:W-:Y:S02]  /*27f0*/  CS2R R10, SRZ ;  /* 0x00000000000a7805 */ /* 0x000fe4000001ff00 */
[----:B------:R-:W-:Y:S01]  /*2800*/  CS2R R8, SRZ ;  /* 0x0000000000087805 */ /* 0x000fe2000001ff00 */
[----:B------:R-:W-:Y:S01]  /*2810*/  UMOV UR4, 0x400 ;  /* 0x0000040000047882 */ /* 0x000fe20000000000 */
[----:B------:R-:W-:Y:S01]  /*2820*/  UMOV UR6, URZ ;  /* 0x000000ff00067c82 */ /* 0x000fe20008000000 */
[----:B------:R-:W-:-:S12]  /*2830*/  ULEA UR37, UR37, UR4, 0x18 ;  /* 0x0000000425257291 */ /* 0x000fd8000f8ec0ff */
.L_x_46:
[----:B------:R-:W-:Y:S02]  /*2840*/  LEA R0, R8, UR37, 0x3 ;  /* 0x0000002508007c11 */ /* 0x000fe4000f8e18ff */
[----:B------:R-:W-:-:S03]  /*2850*/  SHF.L.U32 R4, R9, 0x1f, RZ ;  /* 0x0000001f09047819 */ /* 0x000fc600000006ff */
[----:B------:R-:W-:Y:S01]  /*2860*/  VIADD R5, R0, 0x110 ;  /* 0x0000011000057836 */ /* 0x000fe20000000000 */
[----:B------:R-:W1:Y:S02]  /*2870*/  SYNCS.PHASECHK.TRANS64.TRYWAIT P0, [R0+URZ+0x100], R4 ;  /* 0x00010004000075a7 */ /* 0x000e6400080011ff */
[----:B-1----:R-:W-:Y:S05]  /*2880*/  @!P0 BRA `(.L_x_43) ;  /* 0x0000004c00248947 */ /* 0x002fea0003800000 */
.L_x_131:
[----:B------:R-:W-:Y:S01]  /*2890*/  ULEA UR5, UR6, UR37, 0x3 ;  /* 0x0000002506057291 */ /* 0x000fe2000f8e18ff */
[----:B-1----:R-:W-:Y:S01]  /*28a0*/  PRMT R0, RZ, 0x654, R5 ;  /* 0x00000654ff007816 */ /* 0x002fe20000000005 */
[----:B------:R-:W-:Y:S01]  /*28b0*/  @!P2 IMAD.MOV.U32 R4, RZ, RZ, 0x10 ;  /* 0x00000010ff04a424 */ /* 0x000fe200078e00ff */
[----:B------:R-:W-:Y:S01]  /*28c0*/  SHF.L.U32 R5, R12, 0x1f, RZ ;  /* 0x0000001f0c057819 */ /* 0x000fe200000006ff */
[----:B------:R-:W-:Y:S01]  /*28d0*/  UIADD3 UR4, UPT, UPT, UR5, 0xa0, URZ ;  /* 0x000000a005047890 */ /* 0x000fe2000fffe0ff */
[----:B------:R1:W-:Y:S05]  /*28e0*/  SYNCS.ARRIVE.TRANS64.RED.A1T0 RZ, [R0+URZ], RZ ;  /* 0x000000ff00ff79a7 */ /* 0x0003ea00081004ff */
[----:B------:R-:W-:Y:S01]  /*28f0*/  IMAD.U32 R6, RZ, RZ, UR4 ;  /* 0x00000004ff067e24 */ /* 0x000fe2000f8e00ff */
[----:B------:R-:W2:Y:S04]  /*2900*/  SYNCS.PHASECHK.TRANS64.TRYWAIT P0, [UR5+0xb0], R5 ;  /* 0x0000b005ff0075a7 */ /* 0x000ea80008001105 */
[----:B------:R-:W-:Y:S01]  /*2910*/  PRMT R6, R2, 0x654, R6 ;  /* 0x0000065402067816 */ /* 0x000fe20000000006 */
[----:B-12---:R-:W-:Y:S06]  /*2920*/  @!P0 BRA `(.L_x_44) ;  /* 0x0000004c00108947 */ /* 0x006fec0003800000 */
.L_x_133:
[----:B------:R-:W-:Y:S01]  /*2930*/  ULEA UR4, UR6, UR37, 0x4 ;  /* 0x0000002506047291 */ /* 0x000fe2000f8e20ff */
[----:B------:R-:W-:Y:S01]  /*2940*/  SEL R3, R6, R3, !P2 ;  /* 0x0000000306037207 */ /* 0x000fe20005000000 */
[----:B------:R-:W-:Y:S01]  /*2950*/  UIADD3 UR5, UPT, UPT, UR5, 0xa0, URZ ;  /* 0x000000a005057890 */ /* 0x000fe2000fffe0ff */
[----:B-1----:R-:W-:Y:S01]  /*2960*/  LEA R0, R11, UR37, 0x3 ;  /* 0x000000250b007c11 */ /* 0x002fe2000f8e18ff */
[----:B------:R-:W-:Y:S01]  /*2970*/  UIADD3 UR4, UPT, UPT, UR4, 0x130, URZ ;  /* 0x0000013004047890 */ /* 0x000fe2000fffe0ff */
[----:B------:R1:W-:Y:S01]  /*2980*/  @!P2 SYNCS.ARRIVE.TRANS64.RED RZ, [R3+URZ], R4 ;  /* 0x0000000403ffa9a7 */ /* 0x0003e200080004ff */
[----:B------:R-:W-:Y:S01]  /*2990*/  UIADD3 UR6, UPT, UPT, UR6, 0x1, URZ ;  /* 0x0000000106067890 */ /* 0x000fe2000fffe0ff */
[----:B------:R-:W-:-:S03]  /*29a0*/  VIADD R8, R8, 0x1 ;  /* 0x0000000108087836 */ /* 0x000fc60000000000 */
[----:B------:R-:W-:Y:S02]  /*29b0*/  UISETP.NE.AND UP0, UPT, UR6, 0x2, UPT ;  /* 0x000000020600788c */ /* 0x000fe4000bf05270 */
[----:B------:R-:W-:Y:S01]  /*29c0*/  ISETP.NE.AND P0, PT, R8, 0x2, PT ;  /* 0x000000020800780c */ /* 0x000fe20003f05270 */
[----:B------:R-:W-:Y:S06]  /*29d0*/  UGETNEXTWORKID.BROADCAST [UR4], [UR5] ;  /* 0x00000000040073ca */ /* 0x000fec0008000100 */
[----:B------:R-:W-:Y:S02]  /*29e0*/  USEL UR4, URZ, 0x1, UP0 ;  /* 0x00000001ff047887 */ /* 0x000fe40008000000 */
[----:B------:R-:W-:-:S04]  /*29f0*/  USEL UR6, UR6, URZ, UP0 ;  /* 0x000000ff06067287 */ /* 0x000fc80008000000 */
[----:B------:R-:W-:Y:S02]  /*2a00*/  LOP3.LUT R12, R12, UR4, RZ, 0x3c, !PT ;  /* 0x000000040c0c7c12 */ /* 0x000fe4000f8e3cff */
[----:B-1----:R-:W-:-:S04]  /*2a10*/  SHF.L.U32 R4, R10, 0x1f, RZ ;  /* 0x0000001f0a047819 */ /* 0x002fc800000006ff */
[----:B------:R-:W1:Y:S02]  /*2a20*/  SYNCS.PHASECHK.TRANS64.TRYWAIT P1, [R0+URZ+0xa0], R4 ;  /* 0x0000a004000075a7 */ /* 0x000e6400080211ff */
[----:B-1----:R-:W-:Y:S05]  /*2a30*/  @!P1 BRA `(.L_x_45) ;  /* 0x0000004800e49947 */ /* 0x002fea0003800000 */
.L_x_134:
[C---:B-1----:R-:W-:Y:S01]  /*2a40*/  LEA R4, R11.reuse, UR37, 0x4 ;  /* 0x000000250b047c11 */ /* 0x042fe2000f8e20ff */
[----:B------:R-:W-:Y:S01]  /*2a50*/  VIADD R0, R0, 0xb0 ;  /* 0x000000b000007836 */ /* 0x000fe20000000000 */
[----:B------:R-:W-:Y:S01]  /*2a60*/  SEL R8, R8, RZ, P0 ;  /* 0x000000ff08087207 */ /* 0x000fe20000000000 */
[----:B------:R-:W-:-:S03]  /*2a70*/  VIADD R11, R11, 0x1 ;  /* 0x000000010b0b7836 */ /* 0x000fc60000000000 */
[----:B------:R-:W1:Y:S01]  /*2a80*/  LDS.128 R4, [R4+0x130] ;  /* 0x0001300004047984 */ /* 0x000e620000000c00 */
[----:B------:R-:W-:Y:S02]  /*2a90*/  PRMT R0, RZ, 0x654, R0 ;  /* 0x00000654ff007816 */ /* 0x000fe40000000000 */
[C---:B------:R-:W-:Y:S01]  /*2aa0*/  ISETP.NE.AND P1, PT, R11.reuse, 0x2, PT ;  /* 0x000000020b00780c */ /* 0x040fe20003f25270 */
[----:B------:R-:W-:Y:S01]  /*2ab0*/  @!PT LDS RZ, [RZ] ;  /* 0x00000000fffff984 */ /* 0x000fe20000000800 */
[----:B------:R-:W-:Y:S01]  /*2ac0*/  @!PT LDS RZ, [RZ] ;  /* 0x00000000fffff984 */ /* 0x000fe20000000800 */
[----:B------:R-:W-:Y:S01]  /*2ad0*/  @!PT LDS RZ, [RZ] ;  /* 0x00000000fffff984 */ /* 0x000fe20000000800 */
[----:B------:R-:W-:Y:S01]  /*2ae0*/  @!PT LDS RZ, [RZ] ;  /* 0x00000000fffff984 */ /* 0x000fe20000000800 */
[----:B------:R2:W-:Y:S06]  /*2af0*/  MEMBAR.ALL.CTA ;  /* 0x0000000000007992 */ /* 0x0005ec0000008000 */
[----:B--2---:R-:W2:Y:S01]  /*2b00*/  FENCE.VIEW.ASYNC.S ;  /* 0x00000000000073c6 */ /* 0x004ea20000000000 */
[----:B------:R-:W-:Y:S01]  /*2b10*/  SEL R11, R11, RZ, P1 ;  /* 0x000000ff0b0b7207 */ /* 0x000fe20000800000 */
[----:B--2---:R2:W-:Y:S01]  /*2b20*/  SYNCS.ARRIVE.TRANS64.RED.A1T0 RZ, [R0+URZ], RZ ;  /* 0x000000ff00ff79a7 */ /* 0x0045e200081004ff */
[----:B-1----:R-:W-:-:S02]  /*2b30*/  LOP3.LUT P3, RZ, R6, 0x1, RZ, 0xc0, !PT ;  /* 0x0000000106ff7812 */ /* 0x002fc4000786c0ff */
[----:B------:R-:W-:-:S04]  /*2b40*/  SEL R4, RZ, 0x1, P1 ;  /* 0x00000001ff047807 */ /* 0x000fc80000800000 */
[----:B------:R-:W-:Y:S02]  /*2b50*/  LOP3.LUT R10, R10, R4, RZ, 0x3c, !PT ;  /* 0x000000040a0a7212 */ /* 0x000fe400078e3cff */
[----:B--2---:R-:W-:-:S04]  /*2b60*/  SEL R0, RZ, 0x1, P0 ;  /* 0x00000001ff007807 */ /* 0x004fc80000000000 */
[----:B------:R-:W-:Y:S01]  /*2b70*/  LOP3.LUT R9, R9, R0, RZ, 0x3c, !PT ;  /* 0x0000000009097212 */ /* 0x000fe200078e3cff */
[----:B------:R-:W-:Y:S06]  /*2b80*/  @P3 BRA `(.L_x_46) ;  /* 0xfffffffc002c3947 */ /* 0x000fec000383ffff */
[----:B------:R-:W-:Y:S01]  /*2b90*/  ULEA UR5, UR6, UR37, 0x3 ;  /* 0x0000002506057291 */ /* 0x000fe2000f8e18ff */
[----:B------:R-:W-:-:S08]  /*2ba0*/  SHF.L.U32 R2, R12, 0x1f, RZ ;  /* 0x0000001f0c027819 */ /* 0x000fd000000006ff */
[----:B------:R-:W1:Y:S02]  /*2bb0*/  SYNCS.PHASECHK.TRANS64 P0, [UR5+0xb0], R2 ;  /* 0x0000b002ff0075a7 */ /* 0x000e640008001005 */
[----:B-1----:R-:W-:Y:S05]  /*2bc0*/  @P0 BRA `(.L_x_47) ;  /* 0x0000000000080947 */ /* 0x002fea0003800000 */
[----:B------:R-:W1:Y:S02]  /*2bd0*/  SYNCS.PHASECHK.TRANS64.TRYWAIT P0, [UR5+0xb0], R2 ;  /* 0x0000b002ff0075a7 */ /* 0x000e640008001105 */
[----:B-1----:R-:W-:Y:S05]  /*2be0*/  @!P0 BRA `(.L_x_48) ;  /* 0x00000048008c8947 */ /* 0x002fea0003800000 */
.L_x_47:
[----:B------:R-:W-:-:S04]  /*2bf0*/  UIADD3 UR4, UPT, UPT, UR6, 0x1, URZ ;  /* 0x0000000106047890 */ /* 0x000fc8000fffe0ff */
[----:B------:R-:W-:-:S04]  /*2c00*/  UISETP.NE.AND UP0, UPT, UR4, 0x2, UPT ;  /* 0x000000020400788c */ /* 0x000fc8000bf05270 */
[----:B------:R-:W-:Y:S02]  /*2c10*/  USEL UR7, URZ, 0x1, UP0 ;  /* 0x00000001ff077887 */ /* 0x000fe40008000000 */
[----:B------:R-:W-:-:S04]  /*2c20*/  USEL UR4, UR4, URZ, UP0 ;  /* 0x000000ff04047287 */ /* 0x000fc80008000000 */
[----:B------:R-:W-:Y:S01]  /*2c30*/  ULEA UR4, UR4, UR37, 0x3 ;  /* 0x0000002504047291 */ /* 0x000fe2000f8e18ff */
[----:B-1----:R-:W-:-:S04]  /*2c40*/  LOP3.LUT R2, R12, UR7, RZ, 0x3c, !PT ;  /* 0x000000070c027c12 */ /* 0x002fc8000f8e3cff */
[----:B------:R-:W-:-:S04]  /*2c50*/  SHF.L.U32 R0, R2, 0x1f, RZ ;  /* 0x0000001f02007819 */ /* 0x000fc800000006ff */
[----:B------:R-:W1:Y:S02]  /*2c60*/  SYNCS.PHASECHK.TRANS64 P0, [UR4+0xb0], R0 ;  /* 0x0000b000ff0075a7 */ /* 0x000e640008001004 */
[----:B-1----:R-:W-:Y:S05]  /*2c70*/  @P0 EXIT ;  /* 0x000000000000094d */ /* 0x002fea0003800000 */
[----:B------:R-:W-:Y:S02]  /*2c80*/  SHF.L.U32 R2, R2, 0x1f, RZ ;  /* 0x0000001f02027819 */ /* 0x000fe400000006ff */
[----:B------:R-:W-:-:S07]  /*2c90*/  MOV R0, UR4 ;  /* 0x0000000400007c02 */ /* 0x000fce0008000f00 */
.L_x_49:
[----:B-1----:R1:W2:Y:S02]  /*2ca0*/  SYNCS.PHASECHK.TRANS64.TRYWAIT P0, [R0+URZ+0xb0], R2 ;  /* 0x0000b002000075a7 */ /* 0x0022a400080011ff */
[----:B--2---:R-:W-:Y:S05]  /*2cb0*/  @!P0 NANOSLEEP.SYNCS 0x989680 ;  /* 0x009896800000895d */ /* 0x004fea0003900000 */
[----:B------:R-:W2:Y:S02]  /*2cc0*/  @!P0 SYNCS.PHASECHK.TRANS64 P0, [R0+URZ+0xb0], R2 ;  /* 0x0000b002000085a7 */ /* 0x000ea400080010ff */
[----:B--2---:R-:W-:Y:S05]  /*2cd0*/  @P0 EXIT ;  /* 0x000000000000094d */ /* 0x004fea0003800000 */
[----:B------:R-:W-:Y:S05]  /*2ce0*/  BRA `(.L_x_49) ;  /* 0xfffffffc00ec7947 */ /* 0x000fea000383ffff */
.L_x_42:
[----:B------:R-:W-:-:S09]  /*2cf0*/  UISETP.NE.AND UP1, UPT, UR8, URZ, UPT ;  /* 0x000000ff0800728c */ /* 0x000fd2000bf25270 */
[----:B------:R-:W-:Y:S05]  /*2d00*/  BRA.U UP1, `(.L_x_50) ;  /* 0x00000011013c7547 */ /* 0x000fea000b800000 */
[----:B------:R-:W-:Y:S01]  /*2d10*/  UMOV UR4, 0x40 ;  /* 0x0000004000047882 */ /* 0x000fe20000000000 */
[----:B------:R-:W-:Y:S01]  /*2d20*/  NOP ;  /* 0x0000000000007918 */ /* 0x000fe20000000000 */
[----:B------:R-:W-:Y:S01]  /*2d30*/  ULEA UR4, UR37, UR4, 0x18 ;  /* 0x0000000425047291 */ /* 0x000fe2000f8ec0ff */
[----:B------:R-:W-:Y:S02]  /*2d40*/  UMOV UR5, 0x400 ;  /* 0x0000040000057882 */ /* 0x000fe40000000000 */
[----:B------:R-:W-:-:S06]  /*2d50*/  ULEA UR37, UR37, UR5, 0x18 ;  /* 0x0000000525257291 */ /* 0x000fcc000f8ec0ff */
[----:B------:R-:W1:Y:S02]  /*2d60*/  LDS.U8 R0, [UR4+0x1c] ;  /* 0x00001c04ff007984 */ /* 0x000e640008000000 */
[----:B-1----:R-:W-:-:S13]  /*2d70*/  ISETP.NE.AND P0, PT, R0, RZ, PT ;  /* 0x000000ff0000720c */ /* 0x002fda0003f05270 */
[----:B------:R-:W-:Y:S05]  /*2d80*/  @P0 BRA `(.L_x_51) ;  /* 0x0000000000580947 */ /* 0x000fea0003800000 */
[----:B------:R-:W-:-:S13]  /*2d90*/  ELECT P0, URZ, PT ;  /* 0x0000000000ff782f */ /* 0x000fda0003800000 */
[----:B------:R-:W-:Y:S05]  /*2da0*/  @!P0 BRA `(.L_x_52) ;  /* 0x0000000000608947 */ /* 0x000fea0003800000 */
[----:B------:R-:W-:Y:S01]  /*2db0*/  UMOV UR5, 0x10 ;  /* 0x0000001000057882 */ /* 0x000fe20000000000 */
[----:B------:R-:W-:Y:S01]  /*2dc0*/  HFMA2 R0, -RZ, RZ, 0, 5.9604644775390625e-08 ;  /* 0x00000001ff007431 */ /* 0x000fe200000001ff */
[----:B------:R-:W-:-:S03]  /*2dd0*/  MOV R2, 0xffff ;  /* 0x0000ffff00027802 */ /* 0x000fc60000000f00 */
[----:B------:R-:W-:Y:S04]  /*2de0*/  DEPBAR.LE SB1, 0x36 ;  /* 0x00009d800000791a */ /* 0x000fe80000000000 */
[----:B------:R-:W1:Y:S02]  /*2df0*/  UTCATOMSWS.FIND_AND_SET.ALIGN UP0, UR5, UR5 ;  /* 0x00000005000575e3 */ /* 0x000e640008000800 */
[----:B-1----:R-:W-:Y:S01]  /*2e00*/  MOV R3, UR5 ;  /* 0x0000000500037c02 */ /* 0x002fe20008000f00 */
[----:B------:R-:W-:Y:S06]  /*2e10*/  BRA.U UP0, `(.L_x_53) ;  /* 0x0000000100187547 */ /* 0x000fec000b800000 */
.L_x_54:
[----:B------:R-:W-:Y:S05]  /*2e20*/  NANOSLEEP 0x64 ;  /* 0x000000640000795d */ /* 0x000fea0003800000 */
[----:B------:R-:W-:-:S05]  /*2e30*/  UMOV UR5, 0x10 ;  /* 0x0000001000057882 */ /* 0x000fca0000000000 */
[----:B------:R-:W-:Y:S04]  /*2e40*/  DEPBAR.LE SB1, 0x36 ;  /* 0x00009d800000791a */ /* 0x000fe80000000000 */
[----:B------:R-:W1:Y:S02]  /*2e50*/  UTCATOMSWS.FIND_AND_SET.ALIGN UP0, UR5, UR5 ;  /* 0x00000005000575e3 */ /* 0x000e640008000800 */
[----:B-1----:R-:W-:Y:S01]  /*2e60*/  MOV R3, UR5 ;  /* 0x0000000500037c02 */ /* 0x002fe20008000f00 */
[----:B------:R-:W-:Y:S05]  /*2e70*/  BRA.U !UP0, `(.L_x_54) ;  /* 0xfffffffd08e87547 */ /* 0x000fea000b83ffff */
.L_x_53:
[-C--:B------:R-:W-:Y:S02]  /*2e80*/  SHF.L.U32 R2, R2, R3.reuse, RZ ;  /* 0x0000000302027219 */ /* 0x080fe400000006ff */
[----:B------:R-:W-:Y:S01]  /*2e90*/  SHF.L.U32 R0, R0, R3, RZ ;  /* 0x0000000300007219 */ /* 0x000fe200000006ff */
[----:B------:R-:W-:Y:S02]  /*2ea0*/  IMAD.SHL.U32 R3, R3, 0x20, RZ ;  /* 0x0000002003037824 */ /* 0x000fe400078e00ff */
[----:B------:R1:W-:Y:S04]  /*2eb0*/  ATOMS.OR RZ, [UR4+0x14], R2 ;  /* 0x00001402ffff798c */ /* 0x0003e8000b000004 */
[----:B------:R1:W-:Y:S04]  /*2ec0*/  ATOMS.OR RZ, [UR4+0x18], R0 ;  /* 0x00001800ffff798c */ /* 0x0003e8000b000004 */
[----:B------:R1:W-:Y:S01]  /*2ed0*/  STS [UR37+0x150], R3 ;  /* 0x00015003ff007988 */ /* 0x0003e20008000825 */
[----:B------:R-:W-:Y:S05]  /*2ee0*/  BRA `(.L_x_52) ;  /* 0x0000000000107947 */ /* 0x000fea0003800000 */
.L_x_51:
[----:B------:R-:W-:Y:S02]  /*2ef0*/  MOV R0, 0xffffffff ;  /* 0xffffffff00007802 */ /* 0x000fe40000000f00 */
[----:B------:R-:W-:-:S03]  /*2f00*/  MOV R2, 0x2f30 ;  /* 0x00002f3000027802 */ /* 0x000fc60000000f00 */
[----:B------:R1:W-:Y:S04]  /*2f10*/  STS [UR37+0x150], R0 ;  /* 0x00015000ff007988 */ /* 0x0003e80008000825 */
[----:B-1-3-5:R-:W-:Y:S05]  /*2f20*/  CALL.REL.NOINC `($__internal_1_$__cuda_sm10x_tcgen05_guardrail_trap_phase_invalid_during_alloc) ;  /* 0x0000004c00607944 */ /* 0x02afea0003c00000 */
.L_x_52:
[----:B------:R-:W-:Y:S05]  /*2f30*/  WARPSYNC.ALL ;  /* 0x0000000000007948 */ /* 0x000fea0003800000 */
[----:B------:R-:W2:Y:S01]  /*2f40*/  S2UR UR5, SR_CgaCtaId ;  /* 0x00000000000579c3 */ /* 0x000ea20000008800 */
[----:B------:R-:W-:Y:S01]  /*2f50*/  UMOV UR4, 0x400 ;  /* 0x0000040000047882 */ /* 0x000fe20000000000 */
[----:B------:R-:W-:-:S06]  /*2f60*/  NOP ;  /* 0x0000000000007918 */ /* 0x000fcc0000000000 */
[----:B------:R-:W-:Y:S06]  /*2f70*/  BAR.ARV 0x6, 0xa0 ;  /* 0x0182800000007b1d */ /* 0x000fec0000002000 */
[----:B------:R-:W4:Y:S01]  /*2f80*/  LDCU UR7, c[0x0][0x38c] ;  /* 0x00007180ff0777ac */ /* 0x000f220008000800 */
[----:B------:R-:W-:Y:S01]  /*2f90*/  IMAD.MOV.U32 R11, RZ, RZ, 0x1 ;  /* 0x00000001ff0b7424 */ /* 0x000fe200078e00ff */
[----:B------:R-:W-:Y:S01]  /*2fa0*/  CS2R R8, SRZ ;  /* 0x0000000000087805 */ /* 0x000fe2000001ff00 */
[----:B------:R-:W-:Y:S01]  /*2fb0*/  IMAD.MOV.U32 R10, RZ, RZ, RZ ;  /* 0x000000ffff0a7224 */ /* 0x000fe200078e00ff */
[----:B------:R-:W3:Y:S01]  /*2fc0*/  LDCU UR6, c[0x0][0x38c] ;  /* 0x00007180ff0677ac */ /* 0x000ee20008000800 */
[----:B------:R-:W-:Y:S01]  /*2fd0*/  UMOV UR15, URZ ;  /* 0x000000ff000f7c82 */ /* 0x000fe20008000000 */
[----:B------:R-:W-:Y:S01]  /*2fe0*/  UMOV UR14, URZ ;  /* 0x000000ff000e7c82 */ /* 0x000fe20008000000 */
[----:B--2---:R-:W-:Y:S01]  /*2ff0*/  ULEA UR5, UR5, UR4, 0x18 ;  /* 0x0000000405057291 */ /* 0x004fe2000f8ec0ff */
[----:B------:R-:W-:Y:S01]  /*3000*/  UMOV UR32, 0x0 ;  /* 0x0000000000207882 */ /* 0x000fe20000000000 */
[----:B------:R-:W-:-:S02]  /*3010*/  UMOV UR33, 0x4100010 ;  /* 0x0410001000217882 */ /* 0x000fc40000000000 */
[----:B------:R-:W-:Y:S02]  /*3020*/  UIADD3 UR9, UPT, UPT, UR5, 0x3400, URZ ;  /* 0x0000340005097890 */ /* 0x000fe4000fffe0ff */
[----:B------:R-:W-:Y:S02]  /*3030*/  UIADD3 UR10, UPT, UPT, UR5, 0x1b400, URZ ;  /* 0x0001b400050a7890 */ /* 0x000fe4000fffe0ff */
[----:B----4-:R-:W-:Y:S01]  /*3040*/  UIADD3 UR7, UPT, UPT, UR7, 0x7f, URZ ;  /* 0x0000007f07077890 */ /* 0x010fe2000fffe0ff */
[----:B-1----:R-:W1:Y:S01]  /*3050*/  LDS R0, [UR5+0x150] ;  /* 0x00015005ff007984 */ /* 0x002e620008000800 */
[----:B------:R-:W-:Y:S02]  /*3060*/  USHF.R.U32.HI UR9, URZ, 0x4, UR9 ;  /* 0x00000004ff097899 */ /* 0x000fe40008011609 */
[----:B------:R-:W-:Y:S02]  /*3070*/  USHF.R.S32.HI UR4, URZ, 0x1f, UR7 ;  /* 0x0000001fff047899 */ /* 0x000fe40008011407 */
[----:B------:R-:W-:-:S02]  /*3080*/  USHF.R.U32.HI UR10, URZ, 0x4, UR10 ;  /* 0x00000004ff0a7899 */ /* 0x000fc4000801160a */
[----:B------:R-:W-:Y:S02]  /*3090*/  ULEA.HI UR4, UR4, UR7, URZ, 0x7 ;  /* 0x0000000704047291 */ /* 0x000fe4000f8f38ff */
[----:B------:R-:W-:Y:S02]  /*30a0*/  ULOP3.LUT UR9, UR9, 0x3fff, URZ, 0xc0, !UPT ;  /* 0x00003fff09097892 */ /* 0x000fe4000f8ec0ff */
[----:B------:R-:W-:Y:S02]  /*30b0*/  USHF.R.S32.HI UR4, URZ, 0x7, UR4 ;  /* 0x00000007ff047899 */ /* 0x000fe40008011404 */
[----:B------:R-:W-:Y:S02]  /*30c0*/  ULOP3.LUT UR10, UR10, 0x3fff, URZ, 0xc0, !UPT ;  /* 0x00003fff0a0a7892 */ /* 0x000fe4000f8ec0ff */
[----:B------:R-:W-:Y:S01]  /*30d0*/  UISETP.LT.AND UP0, UPT, UR4, 0x1, UPT ;  /* 0x000000010400788c */ /* 0x000fe2000bf01270 */
[----:B------:R-:W-:Y:S01]  /*30e0*/  UMOV UR30, 0x0 ;  /* 0x00000000001e7882 */ /* 0x000fe20000000000 */
[----:B------:R-:W-:-:S02]  /*30f0*/  UMOV UR31, 0x4100010 ;  /* 0x04100010001f7882 */ /* 0x000fc40000000000 */
[----:B------:R-:W-:Y:S01]  /*3100*/  USEL UR8, UR4, 0x1, !UP0 ;  /* 0x0000000104087887 */ /* 0x000fe2000c000000 */
[----:B------:R-:W-:Y:S01]  /*3110*/  UMOV UR28, 0x0 ;  /* 0x00000000001c7882 */ /* 0x000fe20000000000 */
[----:B------:R-:W-:Y:S01]  /*3120*/  UMOV UR29, 0x4100010 ;  /* 0x04100010001d7882 */ /* 0x000fe20000000000 */
[----:B------:R-:W-:Y:S01]  /*3130*/  UMOV UR26, 0x0 ;  /* 0x00000000001a7882 */ /* 0x000fe20000000000 */
[----:B------:R-:W-:Y:S01]  /*3140*/  UMOV UR27, 0x4100010 ;  /* 0x04100010001b7882 */ /* 0x000fe20000000000 */
[----:B------:R-:W-:Y:S01]  /*3150*/  UMOV UR24, 0x0 ;  /* 0x0000000000187882 */ /* 0x000fe20000000000 */
[----:B------:R-:W-:Y:S01]  /*3160*/  UMOV UR25, 0x4100010 ;  /* 0x0410001000197882 */ /* 0x000fe20000000000 */
[----:B------:R-:W-:Y:S01]  /*3170*/  UMOV UR22, 0x0 ;  /* 0x0000000000167882 */ /* 0x000fe20000000000 */
[----:B------:R-:W-:Y:S01]  /*3180*/  UMOV UR23, 0x4100010 ;  /* 0x0410001000177882 */ /* 0x000fe20000000000 */
[----:B------:R-:W-:Y:S02]  /*3190*/  ULOP3.LUT UR9, UR9, 0x10000, URZ, 0xfc, !UPT ;  /* 0x0001000009097892 */ /* 0x000fe4000f8efcff */
[----:B------:R-:W-:-:S02]  /*31a0*/  ULOP3.LUT UR10, UR10, 0x10000, URZ, 0xfc, !UPT ;  /* 0x000100000a0a7892 */ /* 0x000fc4000f8efcff */
[----:B------:R-:W-:Y:S02]  /*31b0*/  UIADD3 UR8, UPT, UPT, -UR8, URZ, URZ ;  /* 0x000000ff08087290 */ /* 0x000fe4000fffe1ff */
[----:B---3--:R-:W-:Y:S01]  /*31c0*/  UISETP.GE.AND UP3, UPT, UR6, 0x1, UPT ;  /* 0x000000010600788c */ /* 0x008fe2000bf66270 */
[----:B------:R-:W-:Y:S01]  /*31d0*/  UMOV UR20, 0x0 ;  /* 0x0000000000147882 */ /* 0x000fe20000000000 */
[----:B------:R-:W-:Y:S01]  /*31e0*/  UMOV UR21, 0x4100010 ;  /* 0x0410001000157882 */ /* 0x000fe20000000000 */
[----:B------:R-:W-:Y:S01]  /*31f0*/  UMOV UR18, 0x0 ;  /* 0x0000000000127882 */ /* 0x000fe20000000000 */
[----:B-1----:R-:W-:Y:S01]  /*3200*/  R2UR UR16, R0 ;  /* 0x00000000001072ca */ /* 0x002fe200000e0000 */
[----:B------:R-:W-:-:S14]  /*3210*/  UMOV UR19, 0x4100010 ;  /* 0x0410001000137882 */ /* 0x000fdc0000000000 */
.L_x_61:
[----:B------:R-:W-:Y:S02]  /*3220*/  LEA R0, R10, UR5, 0x3 ;  /* 0x000000050a007c11 */ /* 0x000fe4000f8e18ff */
[----:B------:R-:W-:Y:S02]  /*3230*/  SHF.L.U32 R2, R9, 0x1f, RZ ;  /* 0x0000001f09027819 */ /* 0x000fe400000006ff */
[----:B------:R-:W-:Y:S01]  /*3240*/  PLOP3.LUT P0, PT, PT, PT, UP3, 0x80, 0x8 ;  /* 0x000000000008781c */ /* 0x000fe20003f0f038 */
[----:B------:R-:W-:Y:S01]  /*3250*/  VIADD R3, R0, 0xb0 ;  /* 0x000000b000037836 */ /* 0x000fe20000000000 */
[----:B-1----:R-:W1:Y:S02]  /*3260*/  SYNCS.PHASECHK.TRANS64.TRYWAIT P1, [R0+URZ+0xa0], R2 ;  /* 0x0000a002000075a7 */ /* 0x002e6400080211ff */
[----:B-1-3--:R-:W-:Y:S09]  /*3270*/  @!P1 BRA `(.L_x_55) ;  /* 0x0000004400009947 */ /* 0x00aff20003800000 */
.L_x_136:
[----:B------:R-:W-:Y:S01]  /*3280*/  LEA R4, R10, UR5, 0x4 ;  /* 0x000000050a047c11 */ /* 0x000fe2000f8e20ff */
[----:B------:R-:W-:Y:S01]  /*3290*/  @UP3 ULEA UR7, UR14, UR5, 0x3 ;  /* 0x000000050e073291 */ /* 0x000fe2000f8e18ff */
[----:B------:R-:W-:Y:S01]  /*32a0*/  PLOP3.LUT P2, PT, PT, PT, PT, 0x80, 0x8 ;  /* 0x000000000008781c */ /* 0x000fe20003f4f070 */
[----:B------:R-:W-:Y:S01]  /*32b0*/  ULEA UR6, UR15, UR5, 0x3 ;  /* 0x000000050f067291 */ /* 0x000fe2000f8e18ff */
[----:B------:R-:W-:Y:S01]  /*32c0*/  PRMT R3, RZ, 0x654, R3 ;  /* 0x00000654ff037816 */ /* 0x000fe20000000003 */
[----:B------:R-:W-:Y:S01]  /*32d0*/  ULEA.HI UR11, UR15, UR15, URZ, 0x1 ;  /* 0x0000000f0f0b7291 */ /* 0x000fe2000f8f08ff */
[----:B------:R-:W2:Y:S01]  /*32e0*/  LDS.128 R4, [R4+0x130] ;  /* 0x0001300004047984 */ /* 0x000ea20000000c00 */
[----:B-1----:R-:W-:Y:S02]  /*32f0*/  @P0 SHF.L.U32 R2, R8, 0x1f, RZ ;  /* 0x0000001f08020819 */ /* 0x002fe400000006ff */
[----:B------:R-:W-:Y:S01]  /*3300*/  SHF.L.U32 R0, R11, 0x1f, RZ ;  /* 0x0000001f0b007819 */ /* 0x000fe200000006ff */
[----:B------:R-:W-:Y:S01]  /*3310*/  @!PT LDS RZ, [RZ] ;  /* 0x00000000fffff984 */ /* 0x000fe20000000800 */
[----:B------:R-:W-:Y:S01]  /*3320*/  @!PT LDS RZ, [RZ] ;  /* 0x00000000fffff984 */ /* 0x000fe20000000800 */
[----:B------:R-:W-:Y:S01]  /*3330*/  @!PT LDS RZ, [RZ] ;  /* 0x00000000fffff984 */ /* 0x000fe20000000800 */
[----:B------:R-:W-:Y:S01]  /*3340*/  @!PT LDS RZ, [RZ] ;  /* 0x00000000fffff984 */ /* 0x000fe20000000800 */
[----:B------:R1:W-:Y:S06]  /*3350*/  MEMBAR.ALL.CTA ;  /* 0x0000000000007992 */ /* 0x0003ec0000008000 */
[----:B-1----:R-:W1:Y:S02]  /*3360*/  FENCE.VIEW.ASYNC.S ;  /* 0x00000000000073c6 */ /* 0x002e640000000000 */
[----:B-1----:R1:W-:Y:S01]  /*3370*/  SYNCS.ARRIVE.TRANS64.RED.A1T0 RZ, [R3+URZ], RZ ;  /* 0x000000ff03ff79a7 */ /* 0x0023e200081004ff */
[----:B------:R1:W3:Y:S01]  /*3380*/  @P0 SYNCS.PHASECHK.TRANS64.TRYWAIT P2, [UR7], R2 ;  /* 0x00000002ff0005a7 */ /* 0x0002e20008041107 */
[----:B------:R-:W-:-:S02]  /*3390*/  USHF.L.U32 UR7, UR11, 0x5, URZ ;  /* 0x000000050b077899 */ /* 0x000fc400080006ff */
[----:B------:R-:W-:Y:S01]  /*33a0*/  ULOP3.LUT UR11, UR11, 0xffe, URZ, 0xc0, !UPT ;  /* 0x00000ffe0b0b7892 */ /* 0x000fe2000f8ec0ff */
[----:B--2---:R-:W-:Y:S01]  /*33b0*/  LOP3.LUT P1, RZ, R6, 0x1, RZ, 0xc0, !PT ;  /* 0x0000000106ff7812 */ /* 0x004fe2000782c0ff */
[----:B------:R-:W-:Y:S02]  /*33c0*/  ULOP3.LUT UR7, UR7, 0xffffffc0, URZ, 0xc0, !UPT ;  /* 0xffffffc007077892 */ /* 0x000fe4000f8ec0ff */
[----:B------:R-:W-:Y:S02]  /*33d0*/  UIADD3 UR11, UPT, UPT, -UR11, UR15, URZ ;  /* 0x0000000f0b0b7290 */ /* 0x000fe4000fffe1ff */
[----:B------:R-:W-:-:S04]  /*33e0*/  UIADD3 UR7, UPT, UPT, UR16, UR7, URZ ;  /* 0x0000000710077290 */ /* 0x000fc8000fffe0ff */
[----:B------:R-:W-:Y:S01]  /*33f0*/  ULEA UR7, UR11, UR7, 0x14 ;  /* 0x000000070b077291 */ /* 0x000fe2000f8ea0ff */
[----:B------:R-:W2:Y:S02]  /*3400*/  SYNCS.PHASECHK.TRANS64.TRYWAIT P0, [UR6+0xe0], R0 ;  /* 0x0000e000ff0075a7 */ /* 0x000ea40008001106 */
[----:B-123--:R-:W-:Y:S09]  /*3410*/  @!P0 BRA `(.L_x_56) ;  /* 0x0000004000ac8947 */ /* 0x00eff20003800000 */
.L_x_138:
[----:B------:R-:W-:Y:S01]  /*3420*/  IADD3 R10, PT, PT, R10, 0x1, RZ ;  /* 0x000000010a0a7810 */ /* 0x000fe20007ffe0ff */
[----:B------:R-:W-:Y:S06]  /*3430*/  BRA.U !UP3, `(.L_x_57) ;  /* 0x000000050b107547 */ /* 0x000fec000b800000 */
[----:B------:R-:W-:Y:S01]  /*3440*/  UPLOP3.LUT UP4, UPT, UPT, UPT, UPT, 0x40, 0x4 ;  /* 0x000000000004789c */ /* 0x000fe20003f8e870 */
[----:B------:R-:W-:Y:S01]  /*3450*/  UMOV UR13, UR8 ;  /* 0x00000008000d7c82 */ /* 0x000fe20008000000 */
[----:B------:R-:W-:Y:S01]  /*3460*/  UMOV UR12, UR4 ;  /* 0x00000004000c7c82 */ /* 0x000fe20008000000 */
[----:B------:R-:W-:-:S08]  /*3470*/  UMOV UR17, UR14 ;  /* 0x0000000e00117c82 */ /* 0x000fd00008000000 */
.L_x_60:
[----:B------:R-:W-:Y:S02]  /*3480*/  UIADD3 UR13, UPT, UPT, UR13, 0x1, URZ ;  /* 0x000000010d0d7890 */ /* 0x000fe4000fffe0ff */
[----:B--2---:R-:W-:Y:S02]  /*3490*/  ULEA UR11, UR17, UR5, 0x3 ;  /* 0x00000005110b7291 */ /* 0x004fe4000f8e18ff */
[----:B------:R-:W-:Y:S01]  /*34a0*/  UISETP.NE.AND UP0, UPT, UR13, URZ, UPT ;  /* 0x000000ff0d00728c */ /* 0x000fe2000bf05270 */
[----:B---3--:R-:W-:Y:S10]  /*34b0*/  @P2 BRA `(.L_x_58) ;  /* 0x00000000000c2947 */ /* 0x008ff40003800000 */
[----:B-1----:R-:W-:Y:S04]  /*34c0*/  SHF.L.U32 R2, R8, 0x1f, RZ ;  /* 0x0000001f08027819 */ /* 0x002fe800000006ff */
[----:B------:R-:W1:Y:S02]  /*34d0*/  SYNCS.PHASECHK.TRANS64.TRYWAIT P0, [UR11], R2 ;  /* 0x00000002ff0075a7 */ /* 0x000e64000800110b */
[----:B-1----:R-:W-:Y:S05]  /*34e0*/  @!P0 BRA `(.L_x_59) ;  /* 0x0000004000908947 */ /* 0x002fea0003800000 */
.L_x_58:
[----:B------:R-:W-:Y:S01]  /*34f0*/  UISETP.NE.AND UP1, UPT, UR12, 0x1, UPT ;  /* 0x000000010c00788c */ /* 0x000fe2000bf25270 */
[----:B------:R-:W-:Y:S01]  /*3500*/  PLOP3.LUT P2, PT, PT, PT, PT, 0x80, 0x8 ;  /* 0x000000000008781c */ /* 0x000fe20003f4f070 */
[----:B------:R-:W-:Y:S02]  /*3510*/  UIADD3 UR14, UPT, UPT, UR17, 0x1, URZ ;  /* 0x00000001110e7890 */ /* 0x000fe4000fffe0ff */
[----:B------:R-:W-:Y:S02]  /*3520*/  ULEA UR64, UR17, UR10, 0xa ;  /* 0x0000000a11407291 */ /* 0x000fe4000f8e50ff */
[----:B------:R-:W-:Y:S01]  /*3530*/  UISETP.NE.AND UP2, UPT, UR14, 0x6, UPT ;  /* 0x000000060e00788c */ /* 0x000fe2000bf45270 */
[----:B------:R-:W-:Y:S01]  /*3540*/  PLOP3.LUT P0, PT, PT, PT, UP1, 0x80, 0x8 ;  /* 0x000000000008781c */ /* 0x000fe20003f0f018 */
[----:B------:R-:W-:Y:S02]  /*3550*/  ULEA UR62, UR17, UR9, 0xa ;  /* 0x00000009113e7291 */ /* 0x000fe4000f8e50ff */
[----:B------:R-:W-:Y:S02]  /*3560*/  USEL UR35, URZ, 0x1, UP2 ;  /* 0x00000001ff237887 */ /* 0x000fe40009000000 */
[----:B------:R-:W-:Y:S02]  /*3570*/  USEL UR14, UR14, URZ, UP2 ;  /* 0x000000ff0e0e7287 */ /* 0x000fe40009000000 */
[----:B------:R-:W-:Y:S02]  /*3580*/  UIADD3 UR60, UPT, UPT, UR64, 0x2, URZ ;  /* 0x00000002403c7890 */ /* 0x000fe4000fffe0ff */
[----:B------:R-:W-:Y:S01]  /*3590*/  @UP1 ULEA UR34, UR14, UR5, 0x3 ;  /* 0x000000050e221291 */ /* 0x000fe2000f8e18ff */
[----:B------:R-:W-:Y:S01]  /*35a0*/  LOP3.LUT R8, R8, UR35, RZ, 0x3c, !PT ;  /* 0x0000002308087c12 */ /* 0x000fe2000f8e3cff */
[----:B------:R-:W-:Y:S02]  /*35b0*/  UIADD3 UR58, UPT, UPT, UR62, 0x2, URZ ;  /* 0x000000023e3a7890 */ /* 0x000fe4000fffe0ff */
[----:B------:R-:W-:Y:S01]  /*35c0*/  UIADD3 UR56, UPT, UPT, UR64, 0x4, URZ ;  /* 0x0000000440387890 */ /* 0x000fe2000fffe0ff */
[----:B-1----:R-:W-:Y:S01]  /*35d0*/  @P0 SHF.L.U32 R0, R8, 0x1f, RZ ;  /* 0x0000001f08000819 */ /* 0x002fe200000006ff */
[----:B------:R-:W-:Y:S02]  /*35e0*/  UIADD3 UR54, UPT, UPT, UR62, 0x4, URZ ;  /* 0x000000043e367890 */ /* 0x000fe4000fffe0ff */
[----:B------:R-:W-:Y:S01]  /*35f0*/  UIADD3 UR52, UPT, UPT, UR64, 0x6, URZ ;  /* 0x0000000640347890 */ /* 0x000fe2000fffe0ff */
[----:B------:R2:W3:Y:S01]  /*3600*/  @P0 SYNCS.PHASECHK.TRANS64.TRYWAIT P2, [UR34], R0 ;  /* 0x00000000ff0005a7 */ /* 0x0004e20008041122 */
[----:B------:R-:W-:Y:S02]  /*3610*/  UIADD3 UR50, UPT, UPT, UR62, 0x6, URZ ;  /* 0x000000063e327890 */ /* 0x000fe4000fffe0ff */
        /* <DEDUP_REMOVED lines=9> */
[----:B------:R-:W-:Y:S01]  /*36b0*/  UIADD3 UR12, UPT, UPT, UR12, -0x1, URZ ;  /* 0xffffffff0c0c7890 */ /* 0x000fe2000fffe0ff */
[----:B------:R-:W-:Y:S01]  /*36c0*/  UMOV UR65, 0x40004040 ;  /* 0x4000404000417882 */ /* 0x000fe20000000000 */
[----:B------:R-:W-:Y:S01]  /*36d0*/  UMOV UR63, 0x40004040 ;  /* 0x40004040003f7882 */ /* 0x000fe20000000000 */
[----:B------:R-:W-:Y:S01]  /*36e0*/  UMOV UR61, 0x40004040 ;  /* 0x40004040003d7882 */ /* 0x000fe20000000000 */
[----:B------:R2:W-:Y:S01]  /*36f0*/  UTCHMMA gdesc[UR62], gdesc[UR64], tmem[UR7], tmem[UR32], idesc[UR33], UP4 ;  /* 0x00ff20403e0075ea */ /* 0x0005e2000a000007 */
[----:B------:R-:W-:Y:S01]  /*3700*/  UPLOP3.LUT UP4, UPT, UPT, UPT, UPT, 0x80, 0x8 ;  /* 0x000000000008789c */ /* 0x000fe20003f8f070 */
[----:B------:R-:W-:Y:S01]  /*3710*/  UMOV UR59, 0x40004040 ;  /* 0x40004040003b7882 */ /* 0x000fe20000000000 */
[----:B------:R-:W-:Y:S01]  /*3720*/  UMOV UR57, 0x40004040 ;  /* 0x4000404000397882 */ /* 0x000fe20000000000 */
[----:B------:R2:W-:Y:S01]  /*3730*/  UTCHMMA gdesc[UR58], gdesc[UR60], tmem[UR7], tmem[UR30], idesc[UR31], UPT ;  /* 0x00ff1e3c3a0075ea */ /* 0x0005e2000b800007 */
        /* <DEDUP_REMOVED lines=14> */
[----:B------:R-:W-:Y:S01]  /*3820*/  UMOV UR35, 0x40004040 ;  /* 0x4000404000237882 */ /* 0x000fe20000000000 */
[----:B------:R2:W-:Y:S01]  /*3830*/  UTCHMMA gdesc[UR38], gdesc[UR40], tmem[UR7], tmem[UR20], idesc[UR21], UPT ;  /* 0x00ff1428260075ea */ /* 0x0005e2000b800007 */
[----:B------:R2:W-:Y:S01]  /*3840*/  UTCHMMA gdesc[UR34], gdesc[UR36], tmem[UR7], tmem[UR18], idesc[UR19], UPT ;  /* 0x00ff1224220075ea */ /* 0x0005e2000b800007 */
[----:B------:R2:W-:Y:S01]  /*3850*/  UTCBAR [UR11], URZ ;  /* 0x000000ff0b0073e9 */ /* 0x0005e200080000ff */
[----:B------:R-:W-:Y:S01]  /*3860*/  UMOV UR17, UR14 ;  /* 0x0000000e00117c82 */ /* 0x000fe20008000000 */
[----:B------:R-:W-:Y:S05]  /*3870*/  BRA.U UP0, `(.L_x_60) ;  /* 0xfffffffd00007547 */ /* 0x000fea000b83ffff */
.L_x_57:
[----:B------:R-:W-:Y:S01]  /*3880*/  UIADD3 UR15, UPT, UPT, UR15, 0x1, URZ ;  /* 0x000000010f0f7890 */ /* 0x000fe2000fffe0ff */
[C---:B------:R-:W-:Y:S01]  /*3890*/  ISETP.NE.AND P0, PT, R10.reuse, 0x2, PT ;  /* 0x000000020a00780c */ /* 0x040fe20003f05270 */
[----:B--2---:R-:W-:Y:S02]  /*38a0*/  UIADD3 UR7, UPT, UPT, UR6, 0xc0, URZ ;  /* 0x000000c006077890 */ /* 0x004fe4000fffe0ff */
[----:B------:R-:W-:Y:S01]  /*38b0*/  UISETP.NE.AND UP0, UPT, UR15, 0x4, UPT ;  /* 0x000000040f00788c */ /* 0x000fe2000bf05270 */
[----:B-1----:R-:W-:Y:S02]  /*38c0*/  SEL R0, RZ, 0x1, P0 ;  /* 0x00000001ff007807 */ /* 0x002fe40000000000 */
[----:B------:R-:W-:Y:S01]  /*38d0*/  SEL R10, R10, RZ, P0 ;  /* 0x000000ff0a0a7207 */ /* 0x000fe20000000000 */
[----:B------:R-:W-:Y:S01]  /*38e0*/  USEL UR6, URZ, 0x1, UP0 ;  /* 0x00000001ff067887 */ /* 0x000fe20008000000 */
[----:B------:R-:W-:Y:S01]  /*38f0*/  LOP3.LUT R9, R9, R0, RZ, 0x3c, !PT ;  /* 0x0000000009097212 */ /* 0x000fe200078e3cff */
[----:B------:R-:W-:Y:S01]  /*3900*/  USEL UR15, UR15, URZ, UP0 ;  /* 0x000000ff0f0f7287 */ /* 0x000fe20008000000 */
[----:B------:R1:W-:Y:S03]  /*3910*/  UTCBAR [UR7], URZ ;  /* 0x000000ff070073e9 */ /* 0x0003e600080000ff */
[----:B------:R-:W-:Y:S01]  /*3920*/  LOP3.LUT R11, R11, UR6, RZ, 0x3c, !PT ;  /* 0x000000060b0b7c12 */ /* 0x000fe2000f8e3cff */
[----:B------:R-:W-:Y:S07]  /*3930*/  @P1 BRA `(.L_x_61) ;  /* 0xfffffff800381947 */ /* 0x000fee000383ffff */
[----:B------:R-:W2:Y:S01]  /*3940*/  S2UR UR4, SR_CgaCtaId ;  /* 0x00000000000479c3 */ /* 0x000ea20000008800 */
[----:B------:R-:W-:Y:S01]  /*3950*/  ELECT P0, URZ, PT ;  /* 0x0000000000ff782f */ /* 0x000fe20003800000 */
[----:B------:R-:W-:Y:S01]  /*3960*/  IMAD.MOV.U32 R0, RZ, RZ, 0x1 ;  /* 0x00000001ff007424 */ /* 0x000fe200078e00ff */
[----:B------:R-:W-:Y:S01]  /*3970*/  UIADD3 UR5, UPT, UPT, UR5, 0xe0, URZ ;  /* 0x000000e005057890 */ /* 0x000fe2000fffe0ff */
[----:B------:R-:W-:Y:S01]  /*3980*/  SHF.L.U32 R2, R11, 0x1f, RZ ;  /* 0x0000001f0b027819 */ /* 0x000fe200000006ff */
[----:B------:R-:W-:-:S03]  /*3990*/  UMOV UR6, 0x40 ;  /* 0x0000004000067882 */ /* 0x000fc60000000000 */
[----:B------:R-:W-:Y:S01]  /*39a0*/  UVIRTCOUNT.DEALLOC.SMPOOL 0x80 ;  /* 0x000000800000784c */ /* 0x000fe20000000000 */
[----:B--2---:R-:W-:Y:S02]  /*39b0*/  ULEA UR4, UR4, UR6, 0x18 ;  /* 0x0000000604047291 */ /* 0x004fe4000f8ec0ff */
[----:B------:R-:W-:-:S07]  /*39c0*/  ULEA UR6, UR15, UR5, 0x3 ;  /* 0x000000050f067291 */ /* 0x000fce000f8e18ff */
[----:B------:R2:W-:Y:S02]  /*39d0*/  @P0 STS.U8 [UR4+0x1c], R0 ;  /* 0x00001c00ff000988 */ /* 0x0005e40008000004 */
[----:B------:R-:W4:Y:S02]  /*39e0*/  SYNCS.PHASECHK.TRANS64.TRYWAIT P0, [UR6], R2 ;  /* 0x00000002ff0075a7 */ /* 0x000f240008001106 */
[----:B--2-4-:R-:W-:Y:S05]  /*39f0*/  @!P0 BRA `(.L_x_62) ;  /* 0x0000003c00648947 */ /* 0x014fea0003800000 */
.L_x_141:
[----:B-1----:R-:W-:-:S04]  /*3a00*/  UIADD3 UR7, UPT, UPT, UR15, 0x1, URZ ;  /* 0x000000010f077890 */ /* 0x002fc8000fffe0ff */
[----:B------:R-:W-:-:S04]  /*3a10*/  UISETP.NE.AND UP0, UPT, UR7, 0x4, UPT ;  /* 0x000000040700788c */ /* 0x000fc8000bf05270 */
[----:B------:R-:W-:Y:S02]  /*3a20*/  USEL UR8, URZ, 0x1, UP0 ;  /* 0x00000001ff087887 */ /* 0x000fe40008000000 */
[----:B------:R-:W-:-:S04]  /*3a30*/  USEL UR7, UR7, URZ, UP0 ;  /* 0x000000ff07077287 */ /* 0x000fc80008000000 */
[----:B------:R-:W-:Y:S01]  /*3a40*/  ULEA UR6, UR7, UR5, 0x3 ;  /* 0x0000000507067291 */ /* 0x000fe2000f8e18ff */
[----:B--2---:R-:W-:-:S04]  /*3a50*/  LOP3.LUT R2, R11, UR8, RZ, 0x3c, !PT ;  /* 0x000000080b027c12 */ /* 0x004fc8000f8e3cff */
[----:B------:R-:W-:-:S04]  /*3a60*/  SHF.L.U32 R3, R2, 0x1f, RZ ;  /* 0x0000001f02037819 */ /* 0x000fc800000006ff */
[----:B------:R-:W1:Y:S02]  /*3a70*/  SYNCS.PHASECHK.TRANS64.TRYWAIT P0, [UR6], R3 ;  /* 0x00000003ff0075a7 */ /* 0x000e640008001106 */
[----:B-1----:R-:W-:Y:S05]  /*3a80*/  @!P0 BRA `(.L_x_63) ;  /* 0x0000003c00588947 */ /* 0x002fea0003800000 */
.L_x_143:
        /* <DEDUP_REMOVED lines=9> */
.L_x_145:
[----:B------:R-:W-:-:S04]  /*3b20*/  UIADD3 UR7, UPT, UPT, UR7, 0x1, URZ ;  /* 0x0000000107077890 */ /* 0x000fc8000fffe0ff */
[----:B------:R-:W-:-:S04]  /*3b30*/  UISETP.NE.AND UP0, UPT, UR7, 0x4, UPT ;  /* 0x000000040700788c */ /* 0x000fc8000bf05270 */
[----:B------:R-:W-:Y:S02]  /*3b40*/  USEL UR6, URZ, 0x1, UP0 ;  /* 0x00000001ff067887 */ /* 0x000fe40008000000 */
[----:B------:R-:W-:-:S04]  /*3b50*/  USEL UR7, UR7, URZ, UP0 ;  /* 0x000000ff07077287 */ /* 0x000fc80008000000 */
[----:B------:R-:W-:Y:S01]  /*3b60*/  ULEA UR7, UR7, UR5, 0x3 ;  /* 0x0000000507077291 */ /* 0x000fe2000f8e18ff */
[----:B------:R-:W-:-:S04]  /*3b70*/  LOP3.LUT R2, R2, UR6, RZ, 0x3c, !PT ;  /* 0x0000000602027c12 */ /* 0x000fc8000f8e3cff */
[----:B------:R-:W-:-:S04]  /*3b80*/  SHF.L.U32 R2, R2, 0x1f, RZ ;  /* 0x0000001f02027819 */ /* 0x000fc800000006ff */
[----:B------:R-:W2:Y:S02]  /*3b90*/  SYNCS.PHASECHK.TRANS64.TRYWAIT P0, [UR7], R2 ;  /* 0x00000002ff0075a7 */ /* 0x000ea40008001107 */
[----:B--2---:R-:W-:Y:S05]  /*3ba0*/  @!P0 BRA `(.L_x_65) ;  /* 0x0000003c00408947 */ /* 0x004fea0003800000 */
.L_x_147:
[----:B------:R-:W-:Y:S01]  /*3bb0*/  NOP ;  /* 0x0000000000007918 */ /* 0x000fe20000000000 */
[----:B-1----:R-:W1:Y:S01]  /*3bc0*/  LDS R0, [UR4+0x14] ;  /* 0x00001404ff007984 */ /* 0x002e620008000800 */
[----:B------:R-:W-:Y:S01]  /*3bd0*/  ULOP3.LUT UR6, UR16, 0xffff, URZ, 0xc0, !UPT ;  /* 0x0000ffff10067892 */ /* 0x000fe2000f8ec0ff */
[----:B------:R-:W-:Y:S01]  /*3be0*/  UMOV UR8, 0xffff ;  /* 0x0000ffff00087882 */ /* 0x000fe20000000000 */
[----:B------:R-:W-:Y:S02]  /*3bf0*/  UMOV UR5, 0x1 ;  /* 0x0000000100057882 */ /* 0x000fe40000000000 */
[----:B------:R-:W-:-:S04]  /*3c00*/  USHF.R.U32.HI UR6, URZ, 0x5, UR6 ;  /* 0x00000005ff067899 */ /* 0x000fc80008011606 */
[----:B------:R-:W-:Y:S02]  /*3c10*/  USHF.L.U32 UR8, UR8, UR6, URZ ;  /* 0x0000000608087299 */ /* 0x000fe400080006ff */
[----:B------:R-:W-:-:S04]  /*3c20*/  USHF.L.U32 UR5, UR5, UR6, URZ ;  /* 0x0000000605057299 */ /* 0x000fc800080006ff */
[----:B-1----:R-:W-:-:S04]  /*3c30*/  LOP3.LUT R0, R0, UR8, RZ, 0xc0, !PT ;  /* 0x0000000800007c12 */ /* 0x002fc8000f8ec0ff */
[----:B------:R-:W-:-:S13]  /*3c40*/  ISETP.NE.AND P0, PT, R0, UR8, PT ;  /* 0x0000000800007c0c */ /* 0x000fda000bf05270 */
[----:B------:R-:W-:Y:S05]  /*3c50*/  @P0 BRA `(.L_x_66) ;  /* 0x0000000000580947 */ /* 0x000fea0003800000 */
[----:B------:R-:W1:Y:S02]  /*3c60*/  LDS R0, [UR4+0x18] ;  /* 0x00001804ff007984 */ /* 0x000e640008000800 */
[----:B-1----:R-:W-:-:S04]  /*3c70*/  LOP3.LUT R0, R0, UR5, RZ, 0xc0, !PT ;  /* 0x0000000500007c12 */ /* 0x002fc8000f8ec0ff */
[----:B------:R-:W-:-:S13]  /*3c80*/  ISETP.NE.AND P0, PT, R0, UR5, PT ;  /* 0x0000000500007c0c */ /* 0x000fda000bf05270 */
[----:B------:R-:W-:Y:S05]  /*3c90*/  @P0 BRA `(.L_x_67) ;  /* 0x00000000003c0947 */ /* 0x000fea0003800000 */
[----:B------:R-:W1:Y:S01]  /*3ca0*/  S2R R2, SR_LANEID ;  /* 0x0000000000027919 */ /* 0x000e620000000000 */
[----:B------:R-:W-:Y:S01]  /*3cb0*/  ULOP3.LUT UR8, URZ, UR8, URZ, 0x33, !UPT ;  /* 0x00000008ff087292 */ /* 0x000fe2000f8e33ff */
[----:B------:R-:W-:Y:S02]  /*3cc0*/  VOTEU.ANY UR7, UPT, PT ;  /* 0x0000000000077886 */ /* 0x000fe400038e0100 */
[----:B------:R-:W-:-:S03]  /*3cd0*/  UFLO.U32 UR7, UR7 ;  /* 0x00000007000772bd */ /* 0x000fc600080e0000 */
[----:B------:R-:W-:-:S04]  /*3ce0*/  IMAD.U32 R0, RZ, RZ, UR8 ;  /* 0x00000008ff007e24 */ /* 0x000fc8000f8e00ff */
[----:B------:R2:W4:Y:S02]  /*3cf0*/  REDUX UR6, R0 ;  /* 0x00000000000673c4 */ /* 0x0005240000000000 */
[----:B------:R1:W-:Y:S02]  /*3d00*/  UTCATOMSWS.AND URZ, UR8 ;  /* 0x0000000800ff79e3 */ /* 0x0003e40008000000 */
[----:B-1----:R-:W-:Y:S02]  /*3d10*/  ISETP.EQ.U32.AND P0, PT, R2, UR7, PT ;  /* 0x0000000702007c0c */ /* 0x002fe4000bf02070 */
[----:B--2---:R-:W-:Y:S02]  /*3d20*/  LOP3.LUT R0, RZ, UR5, RZ, 0x33, !PT ;  /* 0x00000005ff007c12 */ /* 0x004fe4000f8e33ff */
[----:B----4-:R-:W-:Y:S02]  /*3d30*/  MOV R2, UR6 ;  /* 0x0000000600027c02 */ /* 0x010fe40008000f00 */
[----:B------:R-:W1:Y:S07]  /*3d40*/  REDUX UR5, R0 ;  /* 0x00000000000573c4 */ /* 0x000e6e0000000000 */
[----:B------:R2:W-:Y:S01]  /*3d50*/  @P0 ATOMS.AND RZ, [UR4+0x14], R2 ;  /* 0x00001402ffff098c */ /* 0x0005e2000a800004 */
[----:B-1----:R-:W-:-:S05]  /*3d60*/  IMAD.U32 R0, RZ, RZ, UR5 ;  /* 0x00000005ff007e24 */ /* 0x002fca000f8e00ff */
[----:B------:R2:W-:Y:S01]  /*3d70*/  @P0 ATOMS.AND RZ, [UR4+0x18], R0 ;  /* 0x00001800ffff098c */ /* 0x0005e2000a800004 */
[----:B------:R-:W-:Y:S05]  /*3d80*/  BRA `(.L_x_68) ;  /* 0x0000000000147947 */ /* 0x000fea0003800000 */
.L_x_67:
[----:B------:R-:W-:Y:S02]  /*3d90*/  MOV R2, 0x3db0 ;  /* 0x00003db000027802 */ /* 0x000fe40000000f00 */
[----:B---3-5:R-:W-:Y:S05]  /*3da0*/  CALL.REL.NOINC `($__internal_0_$__cuda_sm10x_tcgen05_guardrail_trap_col_being_dealloced_not_returned_by_alloc) ;  /* 0x0000003c00b47944 */ /* 0x028fea0003c00000 */
[----:B------:R-:W-:Y:S05]  /*3db0*/  BRA `(.L_x_68) ;  /* 0x0000000000087947 */ /* 0x000fea0003800000 */
.L_x_66:
[----:B------:R-:W-:Y:S02]  /*3dc0*/  MOV R2, 0x3de0 ;  /* 0x00003de000027802 */ /* 0x000fe40000000f00 */
[----:B---3-5:R-:W-:Y:S05]  /*3dd0*/  CALL.REL.NOINC `($__internal_2_$__cuda_sm10x_tcgen05_guardrail_trap_unallocated_columns_being_dealloced) ;  /* 0x0000003c00c07944 */ /* 0x028fea0003c00000 */
.L_x_68:
[----:B------:R-:W-:Y:S01]  /*3de0*/  NOP ;  /* 0x0000000000007918 */ /* 0x000fe20000000000 */
[----:B------:R-:W-:Y:S05]  /*3df0*/  EXIT ;  /* 0x000000000000794d */ /* 0x000fea0003800000 */
.L_x_50:
[----:B------:R-:W-:-:S09]  /*3e00*/  UISETP.NE.OR UP2, UPT, UR8, 0x3, !UP2 ;  /* 0x000000030800788c */ /* 0x000fd2000d745670 */
[----:B------:R-:W-:Y:S05]  /*3e10*/  BRA.U UP2, `(.L_x_69) ;  /* 0x0000000d02ac7547 */ /* 0x000fea000b800000 */
[----:B------:R-:W1:Y:S01]  /*3e20*/  LDC R0, c[0x0][0xb30] ;  /* 0x0002cc00ff007b82 */ /* 0x000e620000000800 */
[----:B------:R-:W2:Y:S01]  /*3e30*/  LDCU.64 UR8, c[0x0][0x888] ;  /* 0x00011100ff0877ac */ /* 0x000ea20008000a00 */
[----:B------:R-:W-:Y:S01]  /*3e40*/  IMAD.MOV.U32 R32, RZ, RZ, 0x1 ;  /* 0x00000001ff207424 */ /* 0x000fe200078e00ff */
[----:B------:R-:W-:Y:S01]  /*3e50*/  CS2R R28, SRZ ;  /* 0x00000000001c7805 */ /* 0x000fe2000001ff00 */
[----:B------:R-:W-:Y:S01]  /*3e60*/  IMAD.MOV.U32 R25, RZ, RZ, 0x1000 ;  /* 0x00001000ff197424 */ /* 0x000fe200078e00ff */
[----:B------:R-:W4:Y:S03]  /*3e70*/  LDCU.64 UR4, c[0x0][0x890] ;  /* 0x00011200ff0477ac */ /* 0x000f260008000a00 */
[----:B------:R-:W3:Y:S01]  /*3e80*/  LDC R24, c[0x0][0x370] ;  /* 0x0000dc00ff187b82 */ /* 0x000ee20000000800 */
[----:B------:R-:W-:Y:S01]  /*3e90*/  UMOV UR7, 0x400 ;  /* 0x0000040000077882 */ /* 0x000fe20000000000 */
[----:B------:R-:W-:-:S02]  /*3ea0*/  UPLOP3.LUT UP1, UPT, UPT, UPT, UPT, 0x40, 0x4 ;  /* 0x000000000004789c */ /* 0x000fc40003f2e870 */
[----:B------:R-:W-:Y:S01]  /*3eb0*/  ULEA UR7, UR37, UR7, 0x18 ;  /* 0x0000000725077291 */ /* 0x000fe2000f8ec0ff */
[----:B------:R-:W-:-:S03]  /*3ec0*/  UMOV UR13, URZ ;  /* 0x000000ff000d7c82 */ /* 0x000fc60008000000 */
[----:B------:R-:W3:Y:S01]  /*3ed0*/  LDC R3, c[0x0][0xb0c] ;  /* 0x0002c300ff037b82 */ /* 0x000ee20000000800 */
[----:B--2---:R-:W-:Y:S02]  /*3ee0*/  UISETP.NE.U32.AND UP3, UPT, UR8, URZ, UPT ;  /* 0x000000ff0800728c */ /* 0x004fe4000bf65070 */
[----:B----4-:R-:W-:-:S05]  /*3ef0*/  UISETP.NE.U32.AND UP4, UPT, UR4, URZ, UPT ;  /* 0x000000ff0400728c */ /* 0x010fca000bf85070 */
[----:B------:R-:W2:Y:S01]  /*3f00*/  LDC R22, c[0x0][0xb20] ;  /* 0x0002c800ff167b82 */ /* 0x000ea20000000800 */
[----:B-1----:R-:W-:Y:S01]  /*3f10*/  ISETP.NE.AND P1, PT, R0, 0x1, PT ;  /* 0x000000010000780c */ /* 0x002fe20003f25270 */
[----:B------:R-:W-:Y:S02]  /*3f20*/  UISETP.NE.AND.EX UP3, UPT, UR9, URZ, UPT, UP3 ;  /* 0x000000ff0900728c */ /* 0x000fe4000bf65330 */
[----:B------:R-:W-:-:S04]  /*3f30*/  UISETP.NE.AND.EX UP4, UPT, UR5, URZ, UPT, UP4 ;  /* 0x000000ff0500728c */ /* 0x000fc8000bf85340 */
[----:B------:R-:W1:Y:S08]  /*3f40*/  LDC.64 R30, c[0x0][0x348] ;  /* 0x0000d200ff1e7b82 */ /* 0x000e700000000a00 */
[----:B------:R-:W4:Y:S08]  /*3f50*/  LDC.64 R14, c[0x0][0xb10] ;  /* 0x0002c400ff0e7b82 */ /* 0x000f300000000a00 */
[----:B------:R-:W1:Y:S08]  /*3f60*/  LDC.64 R6, c[0x0][0xb18] ;  /* 0x0002c600ff067b82 */ /* 0x000e700000000a00 */
[----:B------:R-:W1:Y:S08]  /*3f70*/  LDC.64 R4, c[0x0][0xb28] ;  /* 0x0002ca00ff047b82 */ /* 0x000e700000000a00 */
[----:B--23--:R-:W1:Y:S02]  /*3f80*/  LDC R23, c[0x0][0x374] ;  /* 0x0000dd00ff177b82 */ /* 0x00ce640000000800 */
.L_x_78:
[C---:B------:R-:W-:Y:S02]  /*3f90*/  LEA R0, R29.reuse, UR7, 0x3 ;  /* 0x000000071d007c11 */ /* 0x040fe4000f8e18ff */
[----:B------:R-:W-:Y:S02]  /*3fa0*/  SHF.L.U32 R2, R28, 0x1f, RZ ;  /* 0x0000001f1c027819 */ /* 0x000fe400000006ff */
[----:B------:R-:W-:Y:S02]  /*3fb0*/  LEA R16, R29, UR7, 0x4 ;  /* 0x000000071d107c11 */ /* 0x000fe4000f8e20ff */
[----:B--2---:R-:W2:Y:S02]  /*3fc0*/  SYNCS.PHASECHK.TRANS64.TRYWAIT P0, [R0+URZ+0xa0], R2 ;  /* 0x0000a002000075a7 */ /* 0x004ea400080011ff */
[----:B--2---:R-:W-:Y:S05]  /*3fd0*/  @!P0 BRA `(.L_x_70) ;  /* 0x00000038004c8947 */ /* 0x004fea0003800000 */
.L_x_148:
[----:B------:R-:W-:Y:S01]  /*3fe0*/  ISETP.GE.AND P0, PT, R26, 0x1, PT ;  /* 0x000000011a00780c */ /* 0x000fe20003f06270 */
[----:B------:R-:W3:Y:S01]  /*3ff0*/  LDS.128 R16, [R16+0x130] ;  /* 0x0001300010107984 */ /* 0x000ee20000000c00 */
[----:B--2---:R-:W-:Y:S01]  /*4000*/  VIADD R0, R0, 0xb0 ;  /* 0x000000b000007836 */ /* 0x004fe20000000000 */
[----:B------:R-:W-:Y:S01]  /*4010*/  @!PT LDS RZ, [RZ] ;  /* 0x00000000fffff984 */ /* 0x000fe20000000800 */
[----:B------:R-:W-:Y:S01]  /*4020*/  @!PT LDS RZ, [RZ] ;  /* 0x00000000fffff984 */ /* 0x000fe20000000800 */
[----:B------:R-:W-:Y:S01]  /*4030*/  @!PT LDS RZ, [RZ] ;  /* 0x00000000fffff984 */ /* 0x000fe20000000800 */
[----:B------:R-:W-:Y:S01]  /*4040*/  @!PT LDS RZ, [RZ] ;  /* 0x00000000fffff984 */ /* 0x000fe20000000800 */
[----:B------:R2:W-:Y:S06]  /*4050*/  MEMBAR.ALL.CTA ;  /* 0x0000000000007992 */ /* 0x0005ec0000008000 */
[----:B--2---:R-:W2:Y:S01]  /*4060*/  FENCE.VIEW.ASYNC.S ;  /* 0x00000000000073c6 */ /* 0x004ea20000000000 */
[----:B------:R-:W-:Y:S04]  /*4070*/  PRMT R0, RZ, 0x654, R0 ;  /* 0x00000654ff007816 */ /* 0x000fe80000000000 */
[----:B--2---:R2:W-:Y:S01]  /*4080*/  SYNCS.ARRIVE.TRANS64.RED.A1T0 RZ, [R0+URZ], RZ ;  /* 0x000000ff00ff79a7 */ /* 0x0045e200081004ff */
[----:B---3--:R-:W-:Y:S11]  /*4090*/  LOP3.LUT P3, RZ, R18, 0x1, RZ, 0xc0, !PT ;  /* 0x0000000112ff7812 */ /* 0x008ff6000786c0ff */
[----:B------:R-:W-:Y:S02]  /*40a0*/  @!UPT UIADD3 URZ, UPT, UPT, URZ, URZ, URZ ;  /* 0x000000fffffff290 */ /* 0x000fe4000fffe0ff */
[----:B------:R-:W-:Y:S02]  /*40b0*/  @P3 MOV R11, R16 ;  /* 0x00000010000b3202 */ /* 0x000fe40000000f00 */
[----:B------:R-:W-:Y:S01]  /*40c0*/  @P3 LOP3.LUT R10, R17, 0xffff, RZ, 0xc0, !PT ;  /* 0x0000ffff110a3812 */ /* 0x000fe200078ec0ff */
[----:B--2---:R-:W-:Y:S06]  /*40d0*/  @!P0 BRA `(.L_x_71) ;  /* 0x0000000000a48947 */ /* 0x004fec0003800000 */
[-C--:B-1----:R-:W-:Y:S01]  /*40e0*/  IMAD.HI.U32 R0, R23, R7.reuse, RZ ;  /* 0x0000000717007227 */ /* 0x082fe200078e00ff */
[----:B------:R-:W-:Y:S02]  /*40f0*/  ISETP.NE.AND P0, PT, R6, 0x1, PT ;  /* 0x000000010600780c */ /* 0x000fe40003f05270 */
[----:B------:R-:W-:Y:S01]  /*4100*/  ISETP.NE.AND P2, PT, R26, 0x1, PT ;  /* 0x000000011a00780c */ /* 0x000fe20003f45270 */
[----:B----4-:R-:W-:Y:S01]  /*4110*/  IMAD.HI.U32 R9, R24, R14, RZ ;  /* 0x0000000e18097227 */ /* 0x010fe200078e00ff */
[----:B------:R-:W-:Y:S02]  /*4120*/  SHF.R.U32.HI R0, RZ, R22, R0 ;  /* 0x00000016ff007219 */ /* 0x000fe40000011600 */
[----:B------:R-:W-:Y:S01]  /*4130*/  ISETP.NE.AND P4, PT, R3, 0x1, PT ;  /* 0x000000010300780c */ /* 0x000fe20003f85270 */
[----:B------:R-:W-:Y:S01]  /*4140*/  IMAD.HI.U32 R13, R10, R7, RZ ;  /* 0x000000070a0d7227 */ /* 0x000fe200078e00ff */
[----:B------:R-:W-:Y:S02]  /*4150*/  SHF.R.U32.HI R9, RZ, R15, R9 ;  /* 0x0000000fff097219 */ /* 0x000fe40000011609 */
[----:B------:R-:W-:Y:S01]  /*4160*/  SEL R0, R23, R0, !P0 ;  /* 0x0000000017007207 */ /* 0x000fe20004000000 */
[----:B------:R-:W-:Y:S01]  /*4170*/  IMAD.HI.U32 R12, R11, R14, RZ ;  /* 0x0000000e0b0c7227 */ /* 0x000fe200078e00ff */
[----:B------:R-:W-:Y:S03]  /*4180*/  SEL R9, R24, R9, !P4 ;  /* 0x0000000918097207 */ /* 0x000fe60006000000 */
[-C--:B------:R-:W-:Y:S01]  /*4190*/  IMAD.HI.U32 R8, R0, R4.reuse, RZ ;  /* 0x0000000400087227 */ /* 0x080fe200078e00ff */
[----:B------:R-:W-:Y:S03]  /*41a0*/  SHF.R.U32.HI R12, RZ, R15, R12 ;  /* 0x0000000fff0c7219 */ /* 0x000fe6000001160c */
[----:B------:R-:W-:Y:S01]  /*41b0*/  IMAD.HI.U32 R2, R9, R4, RZ ;  /* 0x0000000409027227 */ /* 0x000fe200078e00ff */
[-C--:B------:R-:W-:Y:S02]  /*41c0*/  @P2 SHF.R.U32.HI R0, RZ, R5.reuse, R8 ;  /* 0x00000005ff002219 */ /* 0x080fe40000011608 */
[----:B------:R-:W-:Y:S02]  /*41d0*/  SHF.R.U32.HI R8, RZ, R22, R13 ;  /* 0x00000016ff087219 */ /* 0x000fe4000001160d */
[----:B------:R-:W-:Y:S01]  /*41e0*/  @P2 SHF.R.U32.HI R9, RZ, R5, R2 ;  /* 0x00000005ff092219 */ /* 0x000fe20000011602 */
[----:B------:R-:W-:Y:S01]  /*41f0*/  IMAD R0, R26, R0, RZ ;  /* 0x000000001a007224 */ /* 0x000fe200078e02ff */
[----:B------:R-:W-:Y:S02]  /*4200*/  SEL R8, R10, R8, !P0 ;  /* 0x000000080a087207 */ /* 0x000fe40004000000 */
[----:B------:R-:W-:Y:S01]  /*4210*/  SEL R2, R11, R12, !P4 ;  /* 0x0000000c0b027207 */ /* 0x000fe20006000000 */
[----:B------:R-:W-:Y:S01]  /*4220*/  IMAD R12, R26, R9, RZ ;  /* 0x000000091a0c7224 */ /* 0x000fe200078e02ff */
[C---:B------:R-:W-:Y:S01]  /*4230*/  ISETP.GE.AND P0, PT, R8.reuse, R0, PT ;  /* 0x000000000800720c */ /* 0x040fe20003f06270 */
[----:B------:R-:W-:Y:S03]  /*4240*/  IMAD.HI.U32 R0, R8, R4, RZ ;  /* 0x0000000408007227 */ /* 0x000fe600078e00ff */
[----:B------:R-:W-:Y:S02]  /*4250*/  ISETP.GE.OR P0, PT, R2, R12, P0 ;  /* 0x0000000c0200720c */ /* 0x000fe40000706670 */
[-C--:B------:R-:W-:Y:S04]  /*4260*/  SHF.R.U32.HI R0, RZ, R5.reuse, R0 ;  /* 0x00000005ff007219 */ /* 0x080fe80000011600 */
[----:B------:R-:W-:Y:S05]  /*4270*/  SEL R13, R8, R0, !P2 ;  /* 0x00000000080d7207 */ /* 0x000fea0005000000 */
[----:B------:R-:W-:Y:S02]  /*4280*/  IMAD.MOV R12, RZ, RZ, -R13 ;  /* 0x000000ffff0c7224 */ /* 0x000fe400078e0a0d */
[----:B------:R-:W-:Y:S04]  /*4290*/  @!P0 IMAD.HI.U32 R0, R2, R4, RZ ;  /* 0x0000000402008227 */ /* 0x000fe800078e00ff */
[----:B------:R-:W-:Y:S01]  /*42a0*/  IMAD R12, R26, R12, R8 ;  /* 0x0000000c1a0c7224 */ /* 0x000fe200078e0208 */
[----:B------:R-:W-:Y:S04]  /*42b0*/  @!P0 SHF.R.U32.HI R0, RZ, R5, R0 ;  /* 0x00000005ff008219 */ /* 0x000fe80000011600 */
[----:B------:R-:W-:Y:S04]  /*42c0*/  @!P0 SEL R0, R2, R0, !P2 ;  /* 0x0000000002008207 */ /* 0x000fe80005000000 */
[----:B------:R-:W-:Y:S01]  /*42d0*/  @!P0 IADD3 R13, PT, PT, R13, -R0, RZ ;  /* 0x800000000d0d8210 */ /* 0x000fe20007ffe0ff */
[----:B------:R-:W-:Y:S01]  /*42e0*/  @!P0 IMAD R0, R9, R12, R0 ;  /* 0x0000000c09008224 */ /* 0x000fe200078e0200 */
[----:B------:R-:W-:Y:S01]  /*42f0*/  IADD3 R9, PT, PT, -R8, RZ, RZ ;  /* 0x000000ff08097210 */ /* 0x000fe20007ffe1ff */
[--C-:B------:R-:W-:Y:S02]  /*4300*/  IMAD.MOV R12, RZ, RZ, -R2.reuse ;  /* 0x000000ffff0c7224 */ /* 0x100fe400078e0a02 */
[----:B------:R-:W-:Y:S02]  /*4310*/  @!P0 IMAD R8, R13, R26, R2 ;  /* 0x0000001a0d088224 */ /* 0x000fe400078e0202 */
[----:B------:R-:W-:Y:S02]  /*4320*/  @!P0 IMAD.MOV.U32 R2, RZ, RZ, R0 ;  /* 0x000000ffff028224 */ /* 0x000fe400078e0000 */
[----:B------:R-:W-:Y:S02]  /*4330*/  IMAD R11, R3, R12, R11 ;  /* 0x0000000c030b7224 */ /* 0x000fe400078e020b */
[----:B------:R-:W-:Y:S02]  /*4340*/  IMAD R10, R6, R9, R10 ;  /* 0x00000009060a7224 */ /* 0x000fe400078e020a */
[----:B------:R-:W-:Y:S02]  /*4350*/  IMAD R11, R2, R3, R11 ;  /* 0x00000003020b7224 */ /* 0x000fe400078e020b */
[----:B------:R-:W-:Y:S02]  /*4360*/  IMAD R10, R8, R6, R10 ;  /* 0x00000006080a7224 */ /* 0x000fe400078e020a */
.L_x_71:
[----:B------:R-:W-:Y:S05]  /*4370*/  BRA.U UP1, `(.L_x_72) ;  /* 0x0000000101107547 */ /* 0x000fea000b800000 */
[----:B------:R-:W-:Y:S04]  /*4380*/  MOV R2, UR6 ;  /* 0x0000000600027c02 */ /* 0x000fe80008000f00 */
[----:B------:R-:W-:Y:S04]  /*4390*/  SHF.L.U32 R2, R2, 0x1f, RZ ;  /* 0x0000001f02027819 */ /* 0x000fe800000006ff */
[----:B------:R-:W2:Y:S02]  /*43a0*/  SYNCS.PHASECHK.TRANS64.TRYWAIT P0, [UR7+0x98], R2 ;  /* 0x00009802ff0075a7 */ /* 0x000ea40008001107 */
[----:B--2---:R-:W-:Y:S05]  /*43b0*/  @!P0 BRA `(.L_x_73) ;  /* 0x0000003400688947 */ /* 0x004fea0003800000 */
.L_x_72:
[----:B------:R-:W-:Y:S02]  /*43c0*/  R2UR UR11, R21 ;  /* 0x00000000150b72ca */ /* 0x000fe400000e0000 */
[----:B------:R-:W-:Y:S02]  /*43d0*/  R2UR UR10, R20 ;  /* 0x00000000140a72ca */ /* 0x000fe400000e0000 */
[----:B------:R-:W-:Y:S04]  /*43e0*/  ISETP.NE.U32.AND P2, PT, RZ, UR4, PT ;  /* 0x00000004ff007c0c */ /* 0x000fe8000bf45070 */
[----:B------:R-:W-:Y:S05]  /*43f0*/  ISETP.NE.AND.EX P2, PT, RZ, UR5, PT, P2 ;  /* 0x00000005ff007c0c */ /* 0x000fea000bf45320 */
[----:B------:R-:W-:Y:S02]  /*4400*/  USHF.L.U32 UR11, UR11, 0x6, URZ ;  /* 0x000000060b0b7899 */ /* 0x000fe400080006ff */
[----:B------:R-:W-:Y:S01]  /*4410*/  USHF.L.U32 UR10, UR10, 0x6, URZ ;  /* 0x000000060a0a7899 */ /* 0x000fe200080006ff */
[----:B------:R-:W-:Y:S11]  /*4420*/  BRA.U !UP4, `(.L_x_74) ;  /* 0x000000010c347547 */ /* 0x000ff6000b800000 */
[----:B------:R-:W-:Y:S01]  /*4430*/  UPLOP3.LUT UP0, UPT, UPT, UPT, UP3, 0x80, 0x8 ;  /* 0x000000000008789c */ /* 0x000fe20003f0f030 */
[----:B--2---:R-:W-:Y:S02]  /*4440*/  HFMA2 R0, -RZ, RZ, 0, 5.9604644775390625e-08 ;  /* 0x00000001ff007431 */ /* 0x004fe400000001ff */
[----:B------:R-:W-:Y:S03]  /*4450*/  IMAD.MOV.U32 R60, RZ, RZ, 0x1 ;  /* 0x00000001ff3c7424 */ /* 0x000fe600078e00ff */
[----:B------:R-:W-:Y:S05]  /*4460*/  PLOP3.LUT P0, PT, PT, PT, UP0, 0x80, 0x8 ;  /* 0x000000000008781c */ /* 0x000fea0003f0f008 */
[----:B------:R-:W2:Y:S01]  /*4470*/  @UP0 LDCU.64 UR14, c[0x0][0x888] ;  /* 0x00011100ff0e07ac */ /* 0x000ea20008000a00 */
[----:B------:R-:W-:Y:S07]  /*4480*/  @UP0 UIMAD UR8, UR36, UR4, URZ ;  /* 0x00000004240802a4 */ /* 0x000fee000f8e02ff */
[----:B------:R-:W-:Y:S01]  /*4490*/  @!P0 PRMT R60, R0, 0x7610, R60 ;  /* 0x00007610003c8816 */ /* 0x000fe2000000003c */
[----:B--2---:R-:W-:Y:S03]  /*44a0*/  @UP0 UIMAD.WIDE UR14, UR8, 0x4, UR14 ;  /* 0x00000004080e08a5 */ /* 0x004fe6000f8e020e */
[----:B------:R-:W2:Y:S03]  /*44b0*/  @!UP0 LDCU UR8, c[0x0][0x880] ;  /* 0x00011000ff0887ac */ /* 0x000ea60008000800 */
[----:B------:R-:W-:Y:S01]  /*44c0*/  IMAD.U32 R8, RZ, RZ, UR14 ;  /* 0x0000000eff087e24 */ /* 0x000fe2000f8e00ff */
[----:B------:R-:W-:Y:S05]  /*44d0*/  MOV R9, UR15 ;  /* 0x0000000f00097c02 */ /* 0x000fea0008000f00 */
[----:B-----5:R3:W5:Y:S02]  /*44e0*/  @P0 LDG.E R35, desc[UR46][R8.64] ;  /* 0x0000002e08230981 */ /* 0x020764000c1e1900 */
[----:B--23--:R-:W-:Y:S07]  /*44f0*/  @!P0 IMAD.U32 R35, RZ, RZ, UR8 ;  /* 0x00000008ff238e24 */ /* 0x00cfee000f8e00ff */
.L_x_74:
[----:B-----5:R-:W-:Y:S01]  /*4500*/  @!P2 FSETP.EQ.AND P0, PT, R35, RZ, PT ;  /* 0x000000ff2300a20b */ /* 0x020fe20003f02000 */
[----:B------:R-:W-:Y:S01]  /*4510*/  @!UPT UIADD3 URZ, UPT, UPT, URZ, URZ, URZ ;  /* 0x000000fffffff290 */ /* 0x000fe2000fffe0ff */
[----:B------:R-:W-:Y:S11]  /*4520*/  @!P2 BRA `(.L_x_75) ;  /* 0x000000000014a947 */ /* 0x000ff60003800000 */
[----:B------:R-:W-:Y:S02]  /*4530*/  LOP3.LUT P2, RZ, R60, 0xff, RZ, 0xc0, !PT ;  /* 0x000000ff3cff7812 */ /* 0x000fe4000784c0ff */
[----:B------:R-:W-:Y:S04]  /*4540*/  PLOP3.LUT P0, PT, PT, PT, UP0, 0x80, 0x8 ;  /* 0x000000000008781c */ /* 0x000fe80003f0f008 */
[----:B------:R-:W-:Y:S07]  /*4550*/  PLOP3.LUT P0, PT, P0, PT, PT, 0x8, 0x80 ;  /* 0x000000000080781c */ /* 0x000fee000070e170 */
[----:B------:R-:W-:Y:S11]  /*4560*/  @P2 FSETP.EQ.AND P0, PT, R35, RZ, PT ;  /* 0x000000ff2300220b */ /* 0x000ff60003f02000 */
[----:B------:R-:W-:Y:S02]  /*4570*/  @!UPT UIADD3 URZ, UPT, UPT, URZ, URZ, URZ ;  /* 0x000000fffffff290 */ /* 0x000fe4000fffe0ff */
.L_x_75:
[----:B------:R-:W-:Y:S01]  /*4580*/  ULEA UR15, UR13, UR7, 0x3 ;  /* 0x000000070d0f7291 */ /* 0x000fe2000f8e18ff */
[----:B------:R-:W-:Y:S02]  /*4590*/  SHF.L.U32 R9, R32, 0x1f, RZ ;  /* 0x0000001f20097819 */ /* 0x000fe400000006ff */
[----:B------:R-:W-:Y:S04]  /*45a0*/  ELECT P4, URZ, PT ;  /* 0x0000000000ff782f */ /* 0x000fe80003880000 */
[----:B------:R-:W-:Y:S02]  /*45b0*/  PLOP3.LUT P4, PT, P0, P4, PT, 0xf2, 0x2f ;  /* 0x00000000002f781c */ /* 0x000fe40000789e72 */
[----:B------:R-:W3:Y:S11]  /*45c0*/  SYNCS.PHASECHK.TRANS64.TRYWAIT P2, [UR15+0x78], R9 ;  /* 0x00007809ff0075a7 */ /* 0x000ef6000804110f */
[----:B-1----:R-:W-:Y:S05]  /*45d0*/  @!P4 IADD3 R8, P0, PT, R30, 0x580, RZ ;  /* 0x000005801e08c810 */ /* 0x002fea0007f1e0ff */
[----:B--2---:R-:W-:Y:S01]  /*45e0*/  @!P4 IMAD.X R2, RZ, RZ, R31, P0 ;  /* 0x000000ffff02c224 */ /* 0x004fe200000e061f */
[----:B---3--:R-:W-:Y:S07]  /*45f0*/  @!P2 BRA `(.L_x_76) ;  /* 0x0000003000f0a947 */ /* 0x008fee0003800000 */
.L_x_151:
[----:B------:R-:W2:Y:S01]  /*4600*/  LDC.64 R12, c[0x0][0xb18] ;  /* 0x0002c600ff0c7b82 */ /* 0x000ea20000000a00 */
[----:B------:R-:W-:Y:S01]  /*4610*/  @!P4 R2UR UR8, R2 ;  /* 0x000000000208c2ca */ /* 0x000fe200000e0000 */
[----:B------:R-:W-:Y:S01]  /*4620*/  VOTEU.ALL UP2, P4 ;  /* 0x0000000000ff7886 */ /* 0x000fe20002040000 */
[----:B------:R-:W-:Y:S01]  /*4630*/  @!P4 R2UR UR9, R8 ;  /* 0x000000000809c2ca */ /* 0x000fe200000e0000 */
[----:B------:R-:W-:Y:S01]  /*4640*/  VOTEU.ALL UP1, P4 ;  /* 0x0000000000ff7886 */ /* 0x000fe20002020000 */
[----:B-1----:R-:W-:Y:S03]  /*4650*/  @!P4 IMAD.MOV.U32 R0, RZ, RZ, 0x1000 ;  /* 0x00001000ff00c424 */ /* 0x002fe600078e00ff */
[----:B------:R-:W1:Y:S01]  /*4660*/  @!P1 LDC R2, c[0x0][0xb0c] ;  /* 0x0002c300ff029b82 */ /* 0x000e620000000800 */
[----:B------:R-:W-:Y:S01]  /*4670*/  UMOV UR20, 0x0 ;  /* 0x0000000000147882 */ /* 0x000fe20000000000 */
[----:B------:R-:W-:Y:S01]  /*4680*/  UMOV UR21, 0x10000000 ;  /* 0x1000000000157882 */ /* 0x000fe20000000000 */
[----:B------:R-:W-:Y:S01]  /*4690*/  UMOV UR12, UR36 ;  /* 0x00000024000c7c82 */ /* 0x000fe20008000000 */
[----:B------:R-:W-:Y:S01]  /*46a0*/  UIADD3 UR14, UPT, UPT, UR13, 0x1, URZ ;  /* 0x000000010d0e7890 */ /* 0x000fe2000fffe0ff */
[----:B------:R-:W-:Y:S01]  /*46b0*/  @P3 SHF.R.U32.HI R27, RZ, 0x10, R17 ;  /* 0x00000010ff1b3819 */ /* 0x000fe20000011611 */
[----:B------:R-:W-:Y:S02]  /*46c0*/  VIADD R29, R29, 0x1 ;  /* 0x000000011d1d7836 */ /* 0x000fe40000000000 */
[----:B------:R-:W-:Y:S01]  /*46d0*/  IMAD.U32 R9, RZ, RZ, UR8 ;  /* 0x00000008ff097e24 */ /* 0x000fe2000f8e00ff */
[----:B------:R-:W-:Y:S01]  /*46e0*/  @!UP2 ULEA UR8, UR13, UR7, 0xc ;  /* 0x000000070d08a291 */ /* 0x000fe2000f8e60ff */
[----:B------:R-:W-:Y:S01]  /*46f0*/  IMAD.U32 R8, RZ, RZ, UR9 ;  /* 0x00000009ff087e24 */ /* 0x000fe2000f8e00ff */
[----:B------:R-:W-:Y:S02]  /*4700*/  UIADD3 UR9, UPT, UPT, UR15, 0x60, URZ ;  /* 0x000000600f097890 */ /* 0x000fe4000fffe0ff */
[----:B------:R-:W-:Y:S01]  /*4710*/  @!P4 R2UR UR19, R9 ;  /* 0x000000000913c2ca */ /* 0x000fe200000e0000 */
[----:B------:R-:W-:Y:S01]  /*4720*/  @!UP2 UIADD3 UR8, UPT, UPT, UR8, 0x200, URZ ;  /* 0x000002000808a890 */ /* 0x000fe2000fffe0ff */
[----:B------:R-:W-:Y:S01]  /*4730*/  @!P4 R2UR UR18, R8 ;  /* 0x000000000812c2ca */ /* 0x000fe200000e0000 */
[----:B------:R-:W-:Y:S01]  /*4740*/  UISETP.NE.AND UP5, UPT, UR14, 0x3, UPT ;  /* 0x000000030e00788c */ /* 0x000fe2000bfa5270 */
[----:B------:R-:W3:Y:S01]  /*4750*/  LDC.64 R8, c[0x0][0xb10] ;  /* 0x0002c400ff087b82 */ /* 0x000ee20000000a00 */
[----:B------:R-:W-:Y:S02]  /*4760*/  UPRMT UR16, UR37, 0x654, UR9 ;  /* 0x0000065425107896 */ /* 0x000fe40008000009 */
[----:B------:R-:W-:Y:S02]  /*4770*/  USEL UR17, URZ, 0x1, UP5 ;  /* 0x00000001ff117887 */ /* 0x000fe4000a800000 */
[----:B------:R-:W-:Y:S04]  /*4780*/  USEL UR14, UR14, URZ, UP5 ;  /* 0x000000ff0e0e7287 */ /* 0x000fe8000a800000 */
[----:B------:R-:W-:Y:S01]  /*4790*/  ULEA UR13, UR14, UR7, 0x3 ;  /* 0x000000070e0d7291 */ /* 0x000fe2000f8e18ff */
[----:B------:R-:W-:Y:S01]  /*47a0*/  LOP3.LUT R32, R32, UR17, RZ, 0x3c, !PT ;  /* 0x0000001120207c12 */ /* 0x000fe2000f8e3cff */
[----:B------:R1:W-:Y:S01]  /*47b0*/  @!UP1 UTMALDG.3D [UR8], [UR18], desc[UR20] ;  /* 0x00001408120095b4 */ /* 0x0003e20008011000 */
[----:B------:R5:W-:Y:S02]  /*47c0*/  @!P4 SYNCS.ARRIVE.TRANS64.RED.A0TR RZ, [UR15+0x60], R0 ;  /* 0x00006000ffffc9a7 */ /* 0x000be4000830040f */
[----:B------:R-:W-:Y:S01]  /*47d0*/  SHF.L.U32 R20, R32, 0x1f, RZ ;  /* 0x0000001f20147819 */ /* 0x000fe200000006ff */
[C---:B---3--:R-:W-:Y:S01]  /*47e0*/  @!P1 IMAD.HI.U32 R8, R11.reuse, R8, RZ ;  /* 0x000000080b089227 */ /* 0x048fe200078e00ff */
[----:B--2---:R-:W-:Y:S02]  /*47f0*/  @!P1 ISETP.NE.AND P0, PT, R12, 0x1, PT ;  /* 0x000000010c00980c */ /* 0x004fe40003f05270 */
[----:B-1----:R-:W-:Y:S01]  /*4800*/  @!P1 ISETP.NE.AND P2, PT, R2, 0x1, PT ;  /* 0x000000010200980c */ /* 0x002fe20003f45270 */
[----:B------:R-:W-:Y:S01]  /*4810*/  SYNCS.ARRIVE.TRANS64.RED.A1T0 RZ, [UR16], RZ ;  /* 0x000000ffffff79a7 */ /* 0x000fe20008100410 */
[C---:B------:R-:W-:Y:S01]  /*4820*/  @!P1 IMAD.HI.U32 R13, R10.reuse, R13, RZ ;  /* 0x0000000d0a0d9227 */ /* 0x040fe200078e00ff */
[----:B------:R-:W-:Y:S04]  /*4830*/  @!P1 SHF.R.U32.HI R8, RZ, R9, R8 ;  /* 0x00000009ff089219 */ /* 0x000fe80000011608 */
[----:B------:R-:W-:Y:S01]  /*4840*/  @!P1 SEL R8, R11, R8, !P2 ;  /* 0x000000080b089207 */ /* 0x000fe20005000000 */
[----:B------:R-:W1:Y:S01]  /*4850*/  SYNCS.PHASECHK.TRANS64.TRYWAIT P5, [UR13+0x78], R20 ;  /* 0x00007814ff0075a7 */ /* 0x000e6200080a110d */
[----:B-----5:R-:W2:Y:S02]  /*4860*/  @!P1 LDC R0, c[0x0][0xb20] ;  /* 0x0002c800ff009b82 */ /* 0x020ea40000000800 */
[----:B--2---:R-:W-:Y:S04]  /*4870*/  @!P1 SHF.R.U32.HI R0, RZ, R0, R13 ;  /* 0x00000000ff009219 */ /* 0x004fe8000001160d */
[----:B------:R-:W-:Y:S05]  /*4880*/  @!P1 SEL R9, R10, R0, !P0 ;  /* 0x000000000a099207 */ /* 0x000fea0004000000 */
[----:B------:R-:W-:Y:S02]  /*4890*/  @!P1 IMAD.IADD R0, R9, 0x1, -R8 ;  /* 0x0000000109009824 */ /* 0x000fe400078e0a08 */
[----:B------:R-:W-:Y:S02]  /*48a0*/  @!P1 IMAD.IADD R8, R8, 0x1, -R9 ;  /* 0x0000000108089824 */ /* 0x000fe400078e0a09 */
[----:B------:R-:W-:Y:S02]  /*48b0*/  @!P1 IMAD R11, R0, R2, R11 ;  /* 0x00000002000b9224 */ /* 0x000fe400078e020b */
[----:B------:R-:W-:Y:S01]  /*48c0*/  @!P1 IMAD R10, R8, R12, R10 ;  /* 0x0000000c080a9224 */ /* 0x000fe200078e020a */
[----:B-1----:R-:W-:Y:S06]  /*48d0*/  @!P5 BRA `(.L_x_77) ;  /* 0x000000300050d947 */ /* 0x002fec0003800000 */
.L_x_153:
[----:B------:R-:W-:Y:S01]  /*48e0*/  @!P4 IADD3 R2, P0, PT, R30, 0x580, RZ ;  /* 0x000005801e02c810 */ /* 0x000fe20007f1e0ff */
[----:B------:R-:W-:Y:S01]  /*48f0*/  UMOV UR18, 0x0 ;  /* 0x0000000000127882 */ /* 0x000fe20000000000 */
[----:B------:R-:W-:Y:S01]  /*4900*/  UMOV UR19, 0x10000000 ;  /* 0x1000000000137882 */ /* 0x000fe20000000000 */
[----:B------:R-:W-:Y:S01]  /*4910*/  VOTEU.ALL UP1, P4 ;  /* 0x0000000000ff7886 */ /* 0x000fe20002020000 */
[----:B------:R-:W-:Y:S01]  /*4920*/  @!P4 R2UR UR9, R2 ;  /* 0x000000000209c2ca */ /* 0x000fe200000e0000 */
[----:B-1----:R-:W-:Y:S01]  /*4930*/  @!P4 IMAD.X R0, RZ, RZ, R31, P0 ;  /* 0x000000ffff00c224 */ /* 0x002fe200000e061f */
[----:B------:R-:W-:Y:S01]  /*4940*/  UMOV UR12, UR36 ;  /* 0x00000024000c7c82 */ /* 0x000fe20008000000 */
[----:B------:R-:W-:Y:S01]  /*4950*/  @P3 R2UR UR36, R27 ;  /* 0x000000001b2432ca */ /* 0x000fe200000e0000 */
[----:B------:R-:W-:Y:S01]  /*4960*/  @!UP1 ULEA UR15, UR14, UR7, 0xc ;  /* 0x000000070e0f9291 */ /* 0x000fe2000f8e60ff */
[----:B------:R-:W-:Y:S01]  /*4970*/  ISETP.NE.AND P0, PT, R29, 0x2, PT ;  /* 0x000000021d00780c */ /* 0x000fe20003f05270 */
[----:B------:R-:W-:Y:S01]  /*4980*/  @!UP1 UIADD3 UR10, UPT, UPT, UR10, 0x20, URZ ;  /* 0x000000200a0a9890 */ /* 0x000fe2000fffe0ff */
[----:B------:R-:W-:Y:S01]  /*4990*/  @!P4 R2UR UR8, R0 ;  /* 0x000000000008c2ca */ /* 0x000fe200000e0000 */
[----:B------:R-:W-:Y:S01]  /*49a0*/  IMAD.IADD R20, R10, 0x1, R58 ;  /* 0x000000010a147824 */ /* 0x000fe200078e023a */
[----:B------:R-:W-:Y:S01]  /*49b0*/  SEL R0, RZ, 0x1, P0 ;  /* 0x00000001ff007807 */ /* 0x000fe20000000000 */
[----:B------:R-:W-:Y:S01]  /*49c0*/  IMAD.IADD R21, R11, 0x1, R59 ;  /* 0x000000010b157824 */ /* 0x000fe200078e023b */
[----:B------:R-:W-:Y:S02]  /*49d0*/  SEL R29, R29, RZ, P0 ;  /* 0x000000ff1d1d7207 */ /* 0x000fe40000000000 */
[----:B------:R-:W-:Y:S01]  /*49e0*/  IMAD.U32 R8, RZ, RZ, UR9 ;  /* 0x00000009ff087e24 */ /* 0x000fe2000f8e00ff */
[----:B------:R-:W-:Y:S01]  /*49f0*/  UIADD3 UR9, UPT, UPT, UR13, 0x60, URZ ;  /* 0x000000600d097890 */ /* 0x000fe2000fffe0ff */
[----:B------:R-:W-:Y:S03]  /*4a00*/  LOP3.LUT R28, R28, R0, RZ, 0x3c, !PT ;  /* 0x000000001c1c7212 */ /* 0x000fe600078e3cff */
[----:B------:R-:W-:Y:S02]  /*4a10*/  @!P4 R2UR UR16, R8 ;  /* 0x000000000810c2ca */ /* 0x000fe400000e0000 */
[----:B------:R-:W-:Y:S01]  /*4a20*/  IMAD.U32 R9, RZ, RZ, UR8 ;  /* 0x00000008ff097e24 */ /* 0x000fe2000f8e00ff */
[----:B------:R-:W-:Y:S01]  /*4a30*/  @!UP1 UIADD3 UR8, UPT, UPT, UR15, 0x200, URZ ;  /* 0x000002000f089890 */ /* 0x000fe2000fffe0ff */
[----:B------:R-:W-:Y:S01]  /*4a40*/  VOTEU.ALL UP1, P4 ;  /* 0x0000000000ff7886 */ /* 0x000fe20002020000 */
[----:B------:R-:W-:Y:S02]  /*4a50*/  UPRMT UR15, UR37, 0x654, UR9 ;  /* 0x00000654250f7896 */ /* 0x000fe40008000009 */
[----:B------:R-:W-:Y:S11]  /*4a60*/  @!P4 R2UR UR17, R9 ;  /* 0x000000000911c2ca */ /* 0x000ff600000e0000 */
[----:B------:R-:W-:Y:S02]  /*4a70*/  @!UPT UIADD3 URZ, UPT, UPT, URZ, URZ, URZ ;  /* 0x000000fffffff290 */ /* 0x000fe4000fffe0ff */
[----:B------:R2:W-:Y:S01]  /*4a80*/  @!UP1 UTMALDG.3D [UR8], [UR16], desc[UR18] ;  /* 0x00001208100095b4 */ /* 0x0005e20008011000 */
[----:B------:R2:W-:Y:S01]  /*4a90*/  @!P4 SYNCS.ARRIVE.TRANS64.RED.A0TR RZ, [UR13+0x60], R25 ;  /* 0x00006019ffffc9a7 */ /* 0x0005e2000830040d */
[----:B------:R-:W-:Y:S04]  /*4aa0*/  UIADD3 UR13, UPT, UPT, UR14, 0x1, URZ ;  /* 0x000000010e0d7890 */ /* 0x000fe8000fffe0ff */
[----:B------:R-:W-:Y:S04]  /*4ab0*/  UISETP.NE.AND UP1, UPT, UR13, 0x3, UPT ;  /* 0x000000030d00788c */ /* 0x000fe8000bf25270 */
[----:B------:R-:W-:Y:S02]  /*4ac0*/  USEL UR14, URZ, 0x1, UP1 ;  /* 0x00000001ff0e7887 */ /* 0x000fe40008800000 */
[----:B------:R-:W-:Y:S02]  /*4ad0*/  USEL UR13, UR13, URZ, UP1 ;  /* 0x000000ff0d0d7287 */ /* 0x000fe40008800000 */
[----:B------:R-:W-:Y:S02]  /*4ae0*/  UPLOP3.LUT UP1, UPT, UPT, UPT, UPT, 0x80, 0x8 ;  /* 0x000000000008789c */ /* 0x000fe40003f2f070 */
[----:B------:R-:W-:Y:S01]  /*4af0*/  LOP3.LUT R32, R32, UR14, RZ, 0x3c, !PT ;  /* 0x0000000e20207c12 */ /* 0x000fe2000f8e3cff */
[----:B------:R-:W-:Y:S01]  /*4b00*/  SYNCS.ARRIVE.TRANS64.RED.A1T0 RZ, [UR15], RZ ;  /* 0x000000ffffff79a7 */ /* 0x000fe2000810040f */
[----:B------:R-:W-:Y:S07]  /*4b10*/  @P3 BRA `(.L_x_78) ;  /* 0xfffffff4001c3947 */ /* 0x000fee000383ffff */
[----:B------:R-:W-:Y:S01]  /*4b20*/  UIADD3 UR7, UPT, UPT, UR7, 0x78, URZ ;  /* 0x0000007807077890 */ /* 0x000fe2000fffe0ff */
[----:B------:R-:W-:-:S03]  /*4b30*/  SHF.L.U32 R2, R32, 0x1f, RZ ;  /* 0x0000001f20027819 */ /* 0x000fc600000006ff */
[----:B------:R-:W-:-:S09]  /*4b40*/  ULEA UR4, UR13, UR7, 0x3 ;  /* 0x000000070d047291 */ /* 0x000fd2000f8e18ff */
[----:B------:R-:W1:Y:S02]  /*4b50*/  SYNCS.PHASECHK.TRANS64.TRYWAIT P0, [UR4], R2 ;  /* 0x00000002ff0075a7 */ /* 0x000e640008001104 */
[----:B-1----:R-:W-:Y:S05]  /*4b60*/  @!P0 BRA `(.L_x_79) ;  /* 0x0000002c00c48947 */ /* 0x002fea0003800000 */
.L_x_155:
        /* <DEDUP_REMOVED lines=9> */
.L_x_157:
[----:B------:R-:W-:-:S04]  /*4c00*/  UIADD3 UR5, UPT, UPT, UR5, 0x1, URZ ;  /* 0x0000000105057890 */ /* 0x000fc8000fffe0ff */
[----:B------:R-:W-:-:S04]  /*4c10*/  UISETP.NE.AND UP0, UPT, UR5, 0x3, UPT ;  /* 0x000000030500788c */ /* 0x000fc8000bf05270 */
[----:B------:R-:W-:Y:S02]  /*4c20*/  USEL UR4, URZ, 0x1, UP0 ;  /* 0x00000001ff047887 */ /* 0x000fe40008000000 */
[----:B------:R-:W-:-:S04]  /*4c30*/  USEL UR5, UR5, URZ, UP0 ;  /* 0x000000ff05057287 */ /* 0x000fc80008000000 */
[----:B------:R-:W-:Y:S01]  /*4c40*/  ULEA UR5, UR5, UR7, 0x3 ;  /* 0x0000000705057291 */ /* 0x000fe2000f8e18ff */
[----:B-1----:R-:W-:-:S04]  /*4c50*/  LOP3.LUT R2, R32, UR4, RZ, 0x3c, !PT ;  /* 0x0000000420027c12 */ /* 0x002fc8000f8e3cff */
[----:B------:R-:W-:Y:S01]  /*4c60*/  SHF.L.U32 R2, R2, 0x1f, RZ ;  /* 0x0000001f02027819 */ /* 0x000fe200000006ff */
[----:B------:R-:W-:-:S07]  /*4c70*/  IMAD.U32 R0, RZ, RZ, UR5 ;  /* 0x00000005ff007e24 */ /* 0x000fce000f8e00ff */
.L_x_81:
[----:B-1----:R1:W3:Y:S02]  /*4c80*/  SYNCS.PHASECHK.TRANS64.TRYWAIT P0, [R0+URZ], R2 ;  /* 0x00000002000075a7 */ /* 0x0022e400080011ff */
[----:B---3--:R-:W-:Y:S05]  /*4c90*/  @!P0 NANOSLEEP.SYNCS 0x989680 ;  /* 0x009896800000895d */ /* 0x008fea0003900000 */
[----:B------:R-:W3:Y:S02]  /*4ca0*/  @!P0 SYNCS.PHASECHK.TRANS64 P0, [R0+URZ], R2 ;  /* 0x00000002000085a7 */ /* 0x000ee400080010ff */
[----:B--23--:R-:W-:Y:S05]  /*4cb0*/  @P0 EXIT ;  /* 0x000000000000094d */ /* 0x00cfea0003800000 */
[----:B------:R-:W-:Y:S05]  /*4cc0*/  BRA `(.L_x_81) ;  /* 0xfffffffc00ec7947 */ /* 0x000fea000383ffff */
.L_x_69:
[----:B------:R-:W-:-:S06]  /*4cd0*/  UISETP.GE.AND UP1, UPT, UR8, 0x4, UPT ;  /* 0x000000040800788c */ /* 0x000fcc000bf26270 */
[----:B------:R-:W-:-:S13]  /*4ce0*/  PLOP3.LUT P0, PT, PT, PT, UP1, 0x80, 0x8 ;  /* 0x000000000008781c */ /* 0x000fda0003f0f018 */
[----:B------:R-:W-:Y:S05]  /*4cf0*/  @!P0 EXIT ;  /* 0x000000000000894d */ /* 0x000fea0003800000 */
[----:B------:R-:W-:Y:S01]  /*4d00*/  BAR.SYNC.DEFER_BLOCKING 0x6, 0xa0 ;  /* 0x0182800000007b1d */ /* 0x000fe20000010000 */
[C---:B------:R-:W-:Y:S01]  /*4d10*/  IMAD.SHL.U32 R3, R70.reuse, 0x20, RZ ;  /* 0x0000002046037824 */ /* 0x040fe200078e00ff */
[----:B------:R-:W-:Y:S01]  /*4d20*/  SHF.R.U32.HI R4, RZ, 0x1, R70 ;  /* 0x00000001ff047819 */ /* 0x000fe20000011646 */
[C---:B------:R-:W-:Y:S01]  /*4d30*/  IMAD.SHL.U32 R64, R70.reuse, 0x10, RZ ;  /* 0x0000001046407824 */ /* 0x040fe200078e00ff */
[C---:B------:R-:W-:Y:S01]  /*4d40*/  LOP3.LUT P0, RZ, R70.reuse, 0x4, RZ, 0xc0, !PT ;  /* 0x0000000446ff7812 */ /* 0x040fe2000780c0ff */
[----:B------:R-:W-:Y:S01]  /*4d50*/  IMAD.U32 R32, R70, 0x10000, RZ ;  /* 0x0001000046207824 */ /* 0x000fe200078e00ff */
[----:B------:R-:W-:Y:S02]  /*4d60*/  UMOV UR48, 0x400 ;  /* 0x0000040000307882 */ /* 0x000fe40000000000 */
[----:B------:R-:W1:Y:S01]  /*4d70*/  LDC R63, c[0x0][0x370] ;  /* 0x0000dc00ff3f7b82 */ /* 0x000e620000000800 */
[----:B------:R-:W-:Y:S01]  /*4d80*/  ULEA UR48, UR37, UR48, 0x18 ;  /* 0x0000003025307291 */ /* 0x000fe2000f8ec0ff */
[----:B------:R-:W-:Y:S01]  /*4d90*/  LOP3.LUT R2, R3, 0xc0, RZ, 0xc0, !PT ;  /* 0x000000c003027812 */ /* 0x000fe200078ec0ff */
[----:B------:R-:W-:Y:S01]  /*4da0*/  IMAD.MOV.U32 R69, RZ, RZ, 0x10 ;  /* 0x00000010ff457424 */ /* 0x000fe200078e00ff */
[----:B------:R-:W-:Y:S01]  /*4db0*/  LOP3.LUT R64, R64, 0x600, RZ, 0xc0, !PT ;  /* 0x0000060040407812 */ /* 0x000fe200078ec0ff */
[----:B------:R-:W-:Y:S01]  /*4dc0*/  IMAD.MOV.U32 R31, RZ, RZ, RZ ;  /* 0x000000ffff1f7224 */ /* 0x000fe200078e00ff */
[----:B------:R-:W-:Y:S01]  /*4dd0*/  LOP3.LUT R4, R2, 0x8, R4, 0xf8, !PT ;  /* 0x0000000802047812 */ /* 0x000fe200078ef804 */
[----:B------:R-:W-:Y:S01]  /*4de0*/  IMAD.SHL.U32 R2, R70, 0x4, RZ ;  /* 0x0000000446027824 */ /* 0x000fe200078e00ff */
[----:B------:R-:W2:Y:S01]  /*4df0*/  LDC R28, c[0x0][0xb0c] ;  /* 0x0002c300ff1c7b82 */ /* 0x000ea20000000800 */
[--C-:B------:R-:W-:Y:S01]  /*4e00*/  LOP3.LUT R64, R64, 0x20, R3.reuse, 0xf8, !PT ;  /* 0x0000002040407812 */ /* 0x100fe200078ef803 */
[----:B------:R-:W-:Y:S01]  /*4e10*/  IMAD.MOV.U32 R68, RZ, RZ, RZ ;  /* 0x000000ffff447224 */ /* 0x000fe200078e00ff */
[----:B------:R-:W-:Y:S01]  /*4e20*/  LOP3.LUT R32, R32, 0x600000, RZ, 0xc0, !PT ;  /* 0x0060000020207812 */ /* 0x000fe200078ec0ff */
[----:B------:R-:W-:Y:S01]  /*4e30*/  IMAD.MOV.U32 R73, RZ, RZ, RZ ;  /* 0x000000ffff497224 */ /* 0x000fe200078e00ff */
[----:B------:R-:W-:Y:S01]  /*4e40*/  LOP3.LUT R2, R4, 0x18, R2, 0x78, !PT ;  /* 0x0000001804027812 */ /* 0x000fe200078e7802 */
[----:B------:R-:W-:Y:S01]  /*4e50*/  IMAD.MOV.U32 R67, RZ, RZ, RZ ;  /* 0x000000ffff437224 */ /* 0x000fe200078e00ff */
[----:B------:R-:W-:Y:S01]  /*4e60*/  LOP3.LUT R64, R64, 0x100, R3, 0xf8, !PT ;  /* 0x0000010040407812 */ /* 0x000fe200078ef803 */
[----:B------:R-:W4:Y:S01]  /*4e70*/  LDC R61, c[0x0][0xb20] ;  /* 0x0002c800ff3d7b82 */ /* 0x000f220000000800 */
[----:B------:R-:W3:Y:S01]  /*4e80*/  LDS R0, [UR48+0x150] ;  /* 0x00015030ff007984 */ /* 0x000ee20008000800 */
[----:B------:R-:W-:Y:S01]  /*4e90*/  LOP3.LUT R70, R70, 0x60, RZ, 0xc0, !PT ;  /* 0x0000006046467812 */ /* 0x000fe200078ec0ff */
[----:B------:R-:W1:Y:S01]  /*4ea0*/  LDCU.64 UR54, c[0x0][0x348] ;  /* 0x00006900ff3677ac */ /* 0x000e620008000a00 */
[----:B------:R-:W-:-:S02]  /*4eb0*/  LOP3.LUT R64, R64, R2, RZ, 0xfc, !PT ;  /* 0x0000000240407212 */ /* 0x000fc400078efcff */
[----:B------:R-:W-:Y:S01]  /*4ec0*/  SEL R69, R69, 0xfffffff0, !P0 ;  /* 0xfffffff045457807 */ /* 0x000fe20004000000 */
[----:B------:R-:W1:Y:S01]  /*4ed0*/  LDCU.64 UR38, c[0x0][0x888] ;  /* 0x00011100ff2677ac */ /* 0x000e620008000a00 */
[----:B------:R-:W1:Y:S01]  /*4ee0*/  LDC R27, c[0x0][0xb30] ;  /* 0x0002cc00ff1b7b82 */ /* 0x000e620000000800 */
[----:B------:R-:W1:Y:S01]  /*4ef0*/  LDCU.64 UR44, c[0x0][0x890] ;  /* 0x00011200ff2c77ac */ /* 0x000e620008000a00 */
[----:B------:R-:W-:-:S06]  /*4f00*/  UMOV UR51, 0x1 ;  /* 0x0000000100337882 */ /* 0x000fcc0000000000 */
[----:B------:R-:W1:Y:S01]  /*4f10*/  LDC.64 R56, c[0x0][0xb10] ;  /* 0x0002c400ff387b82 */ /* 0x000e620000000a00 */
[----:B------:R-:W-:Y:S01]  /*4f20*/  UMOV UR56, URZ ;  /* 0x000000ff00387c82 */ /* 0x000fe20008000000 */
[----:B------:R-:W-:Y:S01]  /*4f30*/  UIADD3 UR52, UPT, UPT, UR48, 0x200, URZ ;  /* 0x0000020030347890 */ /* 0x000fe2000fffe0ff */
[----:B------:R-:W-:Y:S01]  /*4f40*/  UMOV UR50, URZ ;  /* 0x000000ff00327c82 */ /* 0x000fe20008000000 */
[----:B------:R-:W-:-:S04]  /*4f50*/  UMOV UR49, URZ ;  /* 0x000000ff00317c82 */ /* 0x000fc80008000000 */
[----:B------:R-:W1:Y:S08]  /*4f60*/  LDC.64 R24, c[0x0][0xb18] ;  /* 0x0002c600ff187b82 */ /* 0x000e700000000a00 */
[----:B------:R-:W1:Y:S08]  /*4f70*/  LDC.64 R22, c[0x0][0xb28] ;  /* 0x0002ca00ff167b82 */ /* 0x000e700000000a00 */
[----:B------:R-:W1:Y:S01]  /*4f80*/  LDC.64 R54, c[0x0][0x8b0] ;  /* 0x00022c00ff367b82 */ /* 0x000e620000000a00 */
[----:B---3--:R-:W-:-:S07]  /*4f90*/  IMAD.IADD R32, R0, 0x1, R32 ;  /* 0x0000000100207824 */ /* 0x008fce00078e0220 */
[----:B------:R-:W3:Y:S08]  /*4fa0*/  LDC.64 R52, c[0x0][0x8a8] ;  /* 0x00022a00ff347b82 */ /* 0x000ef00000000a00 */
[----:B--2-4-:R-:W1:Y:S02]  /*4fb0*/  LDC R62, c[0x0][0x374] ;  /* 0x0000dd00ff3e7b82 */ /* 0x014e640000000800 */
.L_x_112:
[----:B------:R-:W-:Y:S02]  /*4fc0*/  LEA R0, R73, UR48, 0x3 ;  /* 0x0000003049007c11 */ /* 0x000fe4000f8e18ff */
[----:B------:R-:W-:Y:S02]  /*4fd0*/  SHF.L.U32 R2, R67, 0x1f, RZ ;  /* 0x0000001f43027819 */ /* 0x000fe400000006ff */
[----:B-1----:R-:W-:Y:S02]  /*4fe0*/  LEA R16, R73, UR48, 0x4 ;  /* 0x0000003049107c11 */ /* 0x002fe4000f8e20ff */
[----:B------:R-:W2:Y:S02]  /*4ff0*/  SYNCS.PHASECHK.TRANS64.TRYWAIT P0, [R0+URZ+0xa0], R2 ;  /* 0x0000a002000075a7 */ /* 0x000ea400080011ff */
[----:B--2---:R-:W-:Y:S05]  /*5000*/  @!P0 BRA `(.L_x_82) ;  /* 0x0000002800cc8947 */ /* 0x004fea0003800000 */
.L_x_158:
[----:B------:R-:W4:Y:S01]  /*5010*/  LDC.64 R10, c[0x0][0xb10] ;  /* 0x0002c400ff0a7b82 */ /* 0x000f220000000a00 */
[----:B------:R-:W3:Y:S01]  /*5020*/  LDS.128 R16, [R16+0x130] ;  /* 0x0001300010107984 */ /* 0x000ee20000000c00 */
[----:B-1----:R-:W-:Y:S01]  /*5030*/  ISETP.NE.AND P1, PT, R27, 0x1, PT ;  /* 0x000000011b00780c */ /* 0x002fe20003f25270 */
[----:B--2---:R-:W-:Y:S01]  /*5040*/  VIADD R0, R0, 0xb0 ;  /* 0x000000b000007836 */ /* 0x004fe20000000000 */
[----:B------:R-:W-:Y:S04]  /*5050*/  ISETP.GE.AND P0, PT, R26, 0x1, PT ;  /* 0x000000011a00780c */ /* 0x000fe80003f06270 */
[----:B------:R-:W1:Y:S01]  /*5060*/  LDC.64 R8, c[0x0][0xb18] ;  /* 0x0002c600ff087b82 */ /* 0x000e620000000a00 */
[----:B------:R-:W-:Y:S01]  /*5070*/  PRMT R0, RZ, 0x654, R0 ;  /* 0x00000654ff007816 */ /* 0x000fe20000000000 */
[----:B------:R-:W-:Y:S01]  /*5080*/  @!PT LDS RZ, [RZ] ;  /* 0x00000000fffff984 */ /* 0x000fe20000000800 */
[----:B------:R-:W-:Y:S01]  /*5090*/  @!PT LDS RZ, [RZ] ;  /* 0x00000000fffff984 */ /* 0x000fe20000000800 */
[----:B------:R-:W-:Y:S01]  /*50a0*/  @!PT LDS RZ, [RZ] ;  /* 0x00000000fffff984 */ /* 0x000fe20000000800 */
[----:B------:R-:W-:Y:S01]  /*50b0*/  @!PT LDS RZ, [RZ] ;  /* 0x00000000fffff984 */ /* 0x000fe20000000800 */
[----:B------:R2:W-:Y:S06]  /*50c0*/  MEMBAR.ALL.CTA ;  /* 0x0000000000007992 */ /* 0x0005ec0000008000 */
[----:B--2---:R-:W2:Y:S01]  /*50d0*/  FENCE.VIEW.ASYNC.S ;  /* 0x00000000000073c6 */ /* 0x004ea20000000000 */
[----:B------:R-:W1:Y:S08]  /*50e0*/  @!P1 LDC R12, c[0x0][0xb20] ;  /* 0x0002c800ff0c9b82 */ /* 0x000e700000000800 */
[----:B------:R-:W1:Y:S01]  /*50f0*/  @!P1 LDC R7, c[0x0][0xb0c] ;  /* 0x0002c300ff079b82 */ /* 0x000e620000000800 */
[----:B--2---:R2:W-:Y:S01]  /*5100*/  SYNCS.ARRIVE.TRANS64.RED.A1T0 RZ, [R0+URZ], RZ ;  /* 0x000000ff00ff79a7 */ /* 0x0045e200081004ff */
[----:B---3--:R-:W-:Y:S04]  /*5110*/  LOP3.LUT P4, RZ, R18, 0x1, RZ, 0xc0, !PT ;  /* 0x0000000112ff7812 */ /* 0x008fe8000788c0ff */
[----:B------:R-:W-:Y:S09]  /*5120*/  P2R R71, PR, RZ, 0x10 ;  /* 0x00000010ff477803 */ /* 0x000ff20000000000 */
[----:B------:R-:W-:Y:S02]  /*5130*/  @P4 MOV R30, R16 ;  /* 0x00000010001e4202 */ /* 0x000fe40000000f00 */
[----:B------:R-:W-:Y:S01]  /*5140*/  @P4 LOP3.LUT R29, R17, 0xffff, RZ, 0xc0, !PT ;  /* 0x0000ffff111d4812 */ /* 0x000fe200078ec0ff */
[----:B--2-4-:R-:W-:Y:S06]  /*5150*/  @!P0 BRA `(.L_x_83) ;  /* 0x0000000000a48947 */ /* 0x014fec0003800000 */
[----:B------:R-:W-:Y:S01]  /*5160*/  IMAD.HI.U32 R0, R62, R25, RZ ;  /* 0x000000193e007227 */ /* 0x000fe200078e00ff */
[----:B------:R-:W-:Y:S02]  /*5170*/  ISETP.NE.AND P0, PT, R24, 0x1, PT ;  /* 0x000000011800780c */ /* 0x000fe40003f05270 */
[----:B------:R-:W-:Y:S01]  /*5180*/  ISETP.NE.AND P2, PT, R26, 0x1, PT ;  /* 0x000000011a00780c */ /* 0x000fe20003f45270 */
[----:B------:R-:W-:Y:S01]  /*5190*/  IMAD.HI.U32 R4, R63, R56, RZ ;  /* 0x000000383f047227 */ /* 0x000fe200078e00ff */
[----:B------:R-:W-:Y:S02]  /*51a0*/  SHF.R.U32.HI R0, RZ, R61, R0 ;  /* 0x0000003dff007219 */ /* 0x000fe40000011600 */
[----:B------:R-:W-:Y:S01]  /*51b0*/  ISETP.NE.AND P3, PT, R28, 0x1, PT ;  /* 0x000000011c00780c */ /* 0x000fe20003f65270 */
[----:B------:R-:W-:Y:S01]  /*51c0*/  IMAD.HI.U32 R6, R29, R25, RZ ;  /* 0x000000191d067227 */ /* 0x000fe200078e00ff */
[-C--:B------:R-:W-:Y:S02]  /*51d0*/  SHF.R.U32.HI R4, RZ, R57.reuse, R4 ;  /* 0x00000039ff047219 */ /* 0x080fe40000011604 */
[----:B------:R-:W-:Y:S01]  /*51e0*/  SEL R0, R62, R0, !P0 ;  /* 0x000000003e007207 */ /* 0x000fe20004000000 */
[----:B------:R-:W-:Y:S01]  /*51f0*/  IMAD.HI.U32 R5, R30, R56, RZ ;  /* 0x000000381e057227 */ /* 0x000fe200078e00ff */
[----:B------:R-:W-:Y:S03]  /*5200*/  SEL R4, R63, R4, !P3 ;  /* 0x000000043f047207 */ /* 0x000fe60005800000 */
[-C--:B------:R-:W-:Y:S01]  /*5210*/  IMAD.HI.U32 R3, R0, R22.reuse, RZ ;  /* 0x0000001600037227 */ /* 0x080fe200078e00ff */
[----:B------:R-:W-:Y:S03]  /*5220*/  SHF.R.U32.HI R5, RZ, R57, R5 ;  /* 0x00000039ff057219 */ /* 0x000fe60000011605 */
[----:B------:R-:W-:Y:S01]  /*5230*/  IMAD.HI.U32 R2, R4, R22, RZ ;  /* 0x0000001604027227 */ /* 0x000fe200078e00ff */
[----:B------:R-:W-:Y:S02]  /*5240*/  @P2 SHF.R.U32.HI R0, RZ, R23, R3 ;  /* 0x00000017ff002219 */ /* 0x000fe40000011603 */
[----:B------:R-:W-:Y:S02]  /*5250*/  SHF.R.U32.HI R3, RZ, R61, R6 ;  /* 0x0000003dff037219 */ /* 0x000fe40000011606 */
[----:B------:R-:W-:Y:S01]  /*5260*/  @P2 SHF.R.U32.HI R4, RZ, R23, R2 ;  /* 0x00000017ff042219 */ /* 0x000fe20000011602 */
[----:B------:R-:W-:Y:S01]  /*5270*/  IMAD R0, R26, R0, RZ ;  /* 0x000000001a007224 */ /* 0x000fe200078e02ff */
[----:B------:R-:W-:Y:S02]  /*5280*/  SEL R3, R29, R3, !P0 ;  /* 0x000000031d037207 */ /* 0x000fe40004000000 */
[----:B------:R-:W-:Y:S01]  /*5290*/  SEL R2, R30, R5, !P3 ;  /* 0x000000051e027207 */ /* 0x000fe20005800000 */
[----:B------:R-:W-:Y:S01]  /*52a0*/  IMAD R5, R26, R4, RZ ;  /* 0x000000041a057224 */ /* 0x000fe200078e02ff */
[C---:B------:R-:W-:Y:S01]  /*52b0*/  ISETP.GE.AND P0, PT, R3.reuse, R0, PT ;  /* 0x000000000300720c */ /* 0x040fe20003f06270 */
[C---:B------:R-:W-:Y:S03]  /*52c0*/  IMAD.HI.U32 R0, R3.reuse, R22, RZ ;  /* 0x0000001603007227 */ /* 0x040fe600078e00ff */
[C---:B------:R-:W-:Y:S02]  /*52d0*/  ISETP.GE.OR P0, PT, R2.reuse, R5, P0 ;  /* 0x000000050200720c */ /* 0x040fe40000706670 */
[----:B------:R-:W-:Y:S04]  /*52e0*/  SHF.R.U32.HI R0, RZ, R23, R0 ;  /* 0x00000017ff007219 */ /* 0x000fe80000011600 */
[C---:B------:R-:W-:Y:S05]  /*52f0*/  SEL R6, R3.reuse, R0, !P2 ;  /* 0x0000000003067207 */ /* 0x040fea0005000000 */
        /* <DEDUP_REMOVED lines=14> */
[----:B------:R-:W-:Y:S07]  /*53e0*/  IMAD R29, R3, R24, R29 ;  /* 0x00000018031d7224 */ /* 0x000fee00078e021d */
.L_x_83:
[----:B-1----:R-:W-:Y:S01]  /*53f0*/  @!P1 ISETP.NE.AND P0, PT, R8, 0x1, PT ;  /* 0x000000010800980c */ /* 0x002fe20003f05270 */
[----:B------:R-:W-:Y:S01]  /*5400*/  @!P1 IMAD.HI.U32 R0, R30, R10, RZ ;  /* 0x0000000a1e009227 */ /* 0x000fe200078e00ff */
[----:B------:R-:W-:Y:S01]  /*5410*/  @!P1 ISETP.NE.AND P2, PT, R7, 0x1, PT ;  /* 0x000000010700980c */ /* 0x000fe20003f45270 */
[----:B------:R-:W-:Y:S01]  /*5420*/  ULOP3.LUT UP0, URZ, UR52, 0x1b0, URZ, 0xc0, !UPT ;  /* 0x000001b034ff7892 */ /* 0x000fe2000f80c0ff */
[----:B------:R-:W-:Y:S01]  /*5430*/  R2UR UR42, R21 ;  /* 0x00000000152a72ca */ /* 0x000fe200000e0000 */
[----:B------:R-:W-:Y:S01]  /*5440*/  @!P1 IMAD.HI.U32 R2, R29, R9, RZ ;  /* 0x000000091d029227 */ /* 0x000fe200078e00ff */
[----:B------:R-:W-:Y:S02]  /*5450*/  @!P1 SHF.R.U32.HI R0, RZ, R11, R0 ;  /* 0x0000000bff009219 */ /* 0x000fe40000011600 */
[----:B------:R-:W-:Y:S01]  /*5460*/  R2UR UR41, R20 ;  /* 0x00000000142972ca */ /* 0x000fe200000e0000 */
[----:B------:R-:W-:Y:S01]  /*5470*/  VIADD R73, R73, 0x1 ;  /* 0x0000000149497836 */ /* 0x000fe20000000000 */
[----:B------:R-:W-:Y:S02]  /*5480*/  @!P1 SHF.R.U32.HI R2, RZ, R12, R2 ;  /* 0x0000000cff029219 */ /* 0x000fe40000011602 */
[----:B------:R-:W-:Y:S02]  /*5490*/  @!P1 SEL R3, R30, R0, !P2 ;  /* 0x000000001e039207 */ /* 0x000fe40005000000 */
[----:B------:R-:W-:Y:S02]  /*54a0*/  @!P1 SEL R2, R29, R2, !P0 ;  /* 0x000000021d029207 */ /* 0x000fe40004000000 */
[----:B------:R-:W-:Y:S01]  /*54b0*/  @P4 SHF.R.U32.HI R66, RZ, 0x10, R17 ;  /* 0x00000010ff424819 */ /* 0x000fe20000011611 */
[----:B------:R-:W-:Y:S02]  /*54c0*/  USHF.L.U32 UR42, UR42, 0x6, URZ ;  /* 0x000000062a2a7899 */ /* 0x000fe400080006ff */
[----:B------:R-:W-:Y:S02]  /*54d0*/  @!P1 IMAD.IADD R0, R2, 0x1, -R3 ;  /* 0x0000000102009824 */ /* 0x000fe400078e0a03 */
[----:B------:R-:W-:Y:S01]  /*54e0*/  @!P1 IMAD.IADD R2, R3, 0x1, -R2 ;  /* 0x0000000103029824 */ /* 0x000fe200078e0a02 */
[----:B------:R-:W-:Y:S01]  /*54f0*/  USHF.L.U32 UR41, UR41, 0x6, URZ ;  /* 0x0000000629297899 */ /* 0x000fe200080006ff */
[----:B------:R-:W-:Y:S02]  /*5500*/  @!P1 IMAD R30, R0, R7, R30 ;  /* 0x00000007001e9224 */ /* 0x000fe400078e021e */
[----:B------:R-:W-:Y:S01]  /*5510*/  @!P1 IMAD R29, R2, R8, R29 ;  /* 0x00000008021d9224 */ /* 0x000fe200078e021d */
[----:B------:R-:W-:Y:S08]  /*5520*/  BRA.U !UP0, `(.L_x_84) ;  /* 0x00000001087c7547 */ /* 0x000ff0000b800000 */
[----:B------:R-:W1:Y:S01]  /*5530*/  LDCU.64 UR8, c[0x4][0x80] ;  /* 0x01001000ff0877ac */ /* 0x000e620008000a00 */
[----:B------:R-:W-:Y:S01]  /*5540*/  MOV R2, 0x0 ;  /* 0x0000000000027802 */ /* 0x000fe20000000f00 */
[----:B------:R-:W-:Y:S02]  /*5550*/  HFMA2 R12, -RZ, RZ, 0, 5.9604644775390625e-08 ;  /* 0x00000001ff0c7431 */ /* 0x000fe400000001ff */
[----:B------:R-:W-:Y:S01]  /*5560*/  IMAD.MOV.U32 R8, RZ, RZ, 0x70 ;  /* 0x00000070ff087424 */ /* 0x000fe200078e00ff */
[----:B------:R2:W3:Y:S01]  /*5570*/  LDC.64 R14, c[0x4][R2] ;  /* 0x01000000020e7b82 */ /* 0x0004e20000000a00 */
[----:B------:R-:W4:Y:S01]  /*5580*/  LDCU.64 UR6, c[0x4][0x88] ;  /* 0x01001100ff0677ac */ /* 0x000f220008000a00 */
[----:B------:R-:W-:Y:S01]  /*5590*/  IMAD.MOV.U32 R13, RZ, RZ, RZ ;  /* 0x000000ffff0d7224 */ /* 0x000fe200078e00ff */
[----:B------:R-:W2:Y:S01]  /*55a0*/  LDCU.64 UR4, c[0x4][0x8] ;  /* 0x01000100ff0477ac */ /* 0x000ea20008000a00 */
[----:B-1----:R-:W-:Y:S01]  /*55b0*/  MOV R5, UR9 ;  /* 0x0000000900057c02 */ /* 0x002fe20008000f00 */
[----:B------:R-:W-:Y:S01]  /*55c0*/  IMAD.U32 R4, RZ, RZ, UR8 ;  /* 0x00000008ff047e24 */ /* 0x000fe2000f8e00ff */
[----:B----4-:R-:W-:Y:S01]  /*55d0*/  MOV R7, UR7 ;  /* 0x0000000700077c02 */ /* 0x010fe20008000f00 */
[----:B------:R-:W-:Y:S01]  /*55e0*/  IMAD.U32 R6, RZ, RZ, UR6 ;  /* 0x00000006ff067e24 */ /* 0x000fe2000f8e00ff */
[----:B--2---:R-:W-:Y:S01]  /*55f0*/  MOV R11, UR5 ;  /* 0x00000005000b7c02 */ /* 0x004fe20008000f00 */
[----:B------:R-:W-:Y:S02]  /*5600*/  IMAD.U32 R10, RZ, RZ, UR4 ;  /* 0x00000004ff0a7e24 */ /* 0x000fe4000f8e00ff */
[----:B------:R-:W-:Y:S07]  /*5610*/  LEPC R20, `(.L_x_85) ;  /* 0x000000001014794e */ /* 0x000fee0000000000 */
[----:B---3-5:R-:W-:Y:S05]  /*5620*/  CALL.ABS.NOINC R14 ;  /* 0x000000000e007343 */ /* 0x028fea0003c00000 */
.L_x_85:
[----:B------:R-:W1:Y:S01]  /*5630*/  LDCU.64 UR8, c[0x4][0x80] ;  /* 0x01001000ff0877ac */ /* 0x000e620008000a00 */
[----:B------:R-:W2:Y:S01]  /*5640*/  LDC.64 R2, c[0x4][R2] ;  /* 0x0100000002027b82 */ /* 0x000ea20000000a00 */
[----:B------:R-:W-:Y:S02]  /*5650*/  HFMA2 R12, -RZ, RZ, 0, 5.9604644775390625e-08 ;  /* 0x00000001ff0c7431 */ /* 0x000fe400000001ff */
[----:B------:R-:W-:Y:S02]  /*5660*/  IMAD.MOV.U32 R8, RZ, RZ, 0x70 ;  /* 0x00000070ff087424 */ /* 0x000fe400078e00ff */
[----:B------:R-:W-:Y:S01]  /*5670*/  IMAD.MOV.U32 R13, RZ, RZ, RZ ;  /* 0x000000ffff0d7224 */ /* 0x000fe200078e00ff */
[----:B------:R-:W3:Y:S01]  /*5680*/  LDCU.64 UR6, c[0x4][0x88] ;  /* 0x01001100ff0677ac */ /* 0x000ee20008000a00 */
[----:B------:R-:W4:Y:S01]  /*5690*/  LDCU.64 UR4, c[0x4][0x8] ;  /* 0x01000100ff0477ac */ /* 0x000f220008000a00 */
[----:B-1----:R-:W-:Y:S02]  /*56a0*/  MOV R4, UR8 ;  /* 0x0000000800047c02 */ /* 0x002fe40008000f00 */
[----:B------:R-:W-:Y:S02]  /*56b0*/  MOV R5, UR9 ;  /* 0x0000000900057c02 */ /* 0x000fe40008000f00 */
[----:B---3--:R-:W-:Y:S01]  /*56c0*/  MOV R7, UR7 ;  /* 0x0000000700077c02 */ /* 0x008fe20008000f00 */
[----:B------:R-:W-:Y:S01]  /*56d0*/  IMAD.U32 R6, RZ, RZ, UR6 ;  /* 0x00000006ff067e24 */ /* 0x000fe2000f8e00ff */
[----:B----4-:R-:W-:Y:S01]  /*56e0*/  MOV R11, UR5 ;  /* 0x00000005000b7c02 */ /* 0x010fe20008000f00 */
[----:B------:R-:W-:Y:S02]  /*56f0*/  IMAD.U32 R10, RZ, RZ, UR4 ;  /* 0x00000004ff0a7e24 */ /* 0x000fe4000f8e00ff */
[----:B------:R-:W-:Y:S07]  /*5700*/  LEPC R20, `(.L_x_84) ;  /* 0x000000001014794e */ /* 0x000fee0000000000 */
[----:B--2---:R-:W-:Y:S05]  /*5710*/  CALL.ABS.NOINC R2 ;  /* 0x0000000002007343 */ /* 0x004fea0003c00000 */
.L_x_84:
[----:B------:R-:W-:Y:S01]  /*5720*/  ISETP.NE.U32.AND P4, PT, R54, RZ, PT ;  /* 0x000000ff3600720c */ /* 0x000fe20003f85070 */
[----:B------:R-:W-:Y:S01]  /*5730*/  UISETP.NE.AND UP2, UPT, UR53, URZ, UPT ;  /* 0x000000ff3500728c */ /* 0x000fe2000bf45270 */
[----:B------:R-:W-:Y:S01]  /*5740*/  ISETP.NE.U32.AND P2, PT, RZ, UR38, PT ;  /* 0x00000026ff007c0c */ /* 0x000fe2000bf45070 */
[----:B------:R-:W-:Y:S01]  /*5750*/  UISETP.NE.U32.AND UP1, UPT, UR44, URZ, UPT ;  /* 0x000000ff2c00728c */ /* 0x000fe2000bf25070 */
[----:B------:R-:W-:Y:S01]  /*5760*/  ISETP.NE.AND.EX P4, PT, R55, RZ, PT, P4 ;  /* 0x000000ff3700720c */ /* 0x000fe20003f85340 */
[----:B------:R-:W-:Y:S01]  /*5770*/  UPLOP3.LUT UP0, UPT, UPT, UPT, UPT, 0x40, 0x4 ;  /* 0x000000000004789c */ /* 0x000fe20003f0e870 */
[----:B------:R-:W-:Y:S01]  /*5780*/  ISETP.NE.AND.EX P2, PT, RZ, UR39, PT, P2 ;  /* 0x00000027ff007c0c */ /* 0x000fe2000bf45320 */
[----:B------:R-:W-:Y:S01]  /*5790*/  UISETP.NE.AND.EX UP1, UPT, UR45, URZ, UPT, UP1 ;  /* 0x000000ff2d00728c */ /* 0x000fe2000bf25310 */
[----:B------:R-:W-:Y:S04]  /*57a0*/  PLOP3.LUT P1, PT, PT, PT, UP2, 0x80, 0x8 ;  /* 0x000000000008781c */ /* 0x000fe80003f2f028 */
[----:B------:R-:W-:Y:S06]  /*57b0*/  @UP2 UPLOP3.LUT UP0, UPT, UPT, UPT, UP1, 0x80, 0x8 ;  /* 0x000000000008289c */ /* 0x000fec0003f0f010 */
[----:B------:R-:W-:Y:S01]  /*57c0*/  PLOP3.LUT P0, PT, PT, PT, UP0, 0x80, 0x8 ;  /* 0x000000000008781c */ /* 0x000fe20003f0f008 */
[----:B------:R-:W-:Y:S01]  /*57d0*/  @!UPT UIADD3 URZ, UPT, UPT, URZ, URZ, URZ ;  /* 0x000000fffffff290 */ /* 0x000fe2000fffe0ff */
[----:B------:R-:W-:Y:S11]  /*57e0*/  BRA.U !UP1, `(.L_x_86) ;  /* 0x0000000109387547 */ /* 0x000ff6000b800000 */
[----:B------:R-:W-:Y:S01]  /*57f0*/  UISETP.NE.U32.AND UP0, UPT, UR38, URZ, UPT ;  /* 0x000000ff2600728c */ /* 0x000fe2000bf05070 */
[----:B------:R-:W-:Y:S02]  /*5800*/  HFMA2 R0, -RZ, RZ, 0, 5.9604644775390625e-08 ;  /* 0x00000001ff007431 */ /* 0x000fe400000001ff */
[----:B------:R-:W-:Y:S01]  /*5810*/  IMAD.MOV.U32 R60, RZ, RZ, 0x1 ;  /* 0x00000001ff3c7424 */ /* 0x000fe200078e00ff */
[----:B------:R-:W-:Y:S06]  /*5820*/  UISETP.NE.AND.EX UP0, UPT, UR39, URZ, UPT, UP0 ;  /* 0x000000ff2700728c */ /* 0x000fec000bf05300 */
[----:B------:R-:W-:Y:S05]  /*5830*/  PLOP3.LUT P3, PT, PT, PT, UP0, 0x80, 0x8 ;  /* 0x000000000008781c */ /* 0x000fea0003f6f008 */
[----:B------:R-:W1:Y:S01]  /*5840*/  @UP0 LDCU.64 UR6, c[0x0][0x888] ;  /* 0x00011100ff0607ac */ /* 0x000e620008000a00 */
[----:B------:R-:W-:Y:S07]  /*5850*/  @UP0 UIMAD UR4, UR36, UR44, URZ ;  /* 0x0000002c240402a4 */ /* 0x000fee000f8e02ff */
[----:B------:R-:W-:Y:S01]  /*5860*/  @!P3 PRMT R60, R0, 0x7610, R60 ;  /* 0x00007610003cb816 */ /* 0x000fe2000000003c */
[----:B-1----:R-:W-:Y:S03]  /*5870*/  @UP0 UIMAD.WIDE UR6, UR4, 0x4, UR6 ;  /* 0x00000004040608a5 */ /* 0x002fe6000f8e0206 */
[----:B------:R-:W1:Y:S03]  /*5880*/  @!UP0 LDCU UR4, c[0x0][0x880] ;  /* 0x00011000ff0487ac */ /* 0x000e660008000800 */
[----:B------:R-:W-:Y:S01]  /*5890*/  IMAD.U32 R2, RZ, RZ, UR6 ;  /* 0x00000006ff027e24 */ /* 0x000fe2000f8e00ff */
[----:B------:R-:W-:Y:S05]  /*58a0*/  MOV R3, UR7 ;  /* 0x0000000700037c02 */ /* 0x000fea0008000f00 */
[----:B-----5:R2:W5:Y:S02]  /*58b0*/  @P3 LDG.E R35, desc[UR46][R2.64] ;  /* 0x0000002e02233981 */ /* 0x020564000c1e1900 */
[----:B-12---:R-:W-:Y:S02]  /*58c0*/  @!P3 IMAD.U32 R35, RZ, RZ, UR4 ;  /* 0x00000004ff23be24 */ /* 0x006fe4000f8e00ff */
.L_x_86:
[----:B------:R-:W-:Y:S05]  /*58d0*/  @!P4 BRA `(.L_x_87) ;  /* 0x000000000020c947 */ /* 0x000fea0003800000 */
[----:B------:R-:W-:Y:S04]  /*58e0*/  ISETP.NE.U32.AND P3, PT, R52, RZ, PT ;  /* 0x000000ff3400720c */ /* 0x000fe80003f65070 */
[----:B------:R-:W-:Y:S11]  /*58f0*/  ISETP.NE.AND.EX P3, PT, R53, RZ, PT, P3 ;  /* 0x000000ff3500720c */ /* 0x000ff60003f65330 */
[----:B------:R-:W-:Y:S02]  /*5900*/  @!UPT UIADD3 URZ, UPT, UPT, URZ, URZ, URZ ;  /* 0x000000fffffff290 */ /* 0x000fe4000fffe0ff */
[----:B------:R-:W1:Y:S01]  /*5910*/  @P3 LDC.64 R2, c[0x0][0x8a8] ;  /* 0x00022a00ff023b82 */ /* 0x000e620000000a00 */
[----:B------:R-:W-:Y:S04]  /*5920*/  @P3 IMAD R0, R54, UR36, RZ ;  /* 0x0000002436003c24 */ /* 0x000fe8000f8e02ff */
[----:B-1----:R-:W-:Y:S05]  /*5930*/  @P3 IMAD.WIDE R2, R0, 0x4, R2 ;  /* 0x0000000400023825 */ /* 0x002fea00078e0202 */
[----:B-----5:R1:W5:Y:S02]  /*5940*/  @P3 LDG.E R33, desc[UR46][R2.64] ;  /* 0x0000002e02213981 */ /* 0x020364000c1e1900 */
[----:B-1----:R-:W2:Y:S02]  /*5950*/  @!P3 LDC R33, c[0x0][0x8a0] ;  /* 0x00022800ff21bb82 */ /* 0x002ea40000000800 */
.L_x_87:
[----:B-----5:R-:W-:Y:S01]  /*5960*/  FSETP.NEU.AND P3, PT, R35, RZ, PT ;  /* 0x000000ff2300720b */ /* 0x020fe20003f6d000 */
[----:B------:R-:W-:Y:S01]  /*5970*/  IMAD.U32 R2, RZ, RZ, UR56 ;  /* 0x00000038ff027e24 */ /* 0x000fe2000f8e00ff */
[----:B------:R-:W-:Y:S01]  /*5980*/  SEL R5, RZ, 0xffffffff, P2 ;  /* 0xffffffffff057807 */ /* 0x000fe20001000000 */
[----:B------:R-:W-:Y:S01]  /*5990*/  ULOP3.LUT UR4, UR51, 0x1, URZ, 0x3c, !UPT ;  /* 0x0000000133047892 */ /* 0x000fe2000f8e3cff */
[----:B------:R-:W-:Y:S01]  /*59a0*/  @P1 LOP3.LUT P2, RZ, R60, 0xff, RZ, 0xc0, !PT ;  /* 0x000000ff3cff1812 */ /* 0x000fe2000784c0ff */
[----:B------:R-:W-:Y:S01]  /*59b0*/  BSSY B1, `(.L_x_88) ;  /* 0x000003d000017945 */ /* 0x000fe20003800000 */
[----:B------:R-:W-:Y:S01]  /*59c0*/  @P1 SEL R0, RZ, 0xffffffff, P3 ;  /* 0xffffffffff001807 */ /* 0x000fe20001800000 */
[----:B------:R-:W-:Y:S01]  /*59d0*/  IMAD.MOV.U32 R47, RZ, RZ, 0x1 ;  /* 0x00000001ff2f7424 */ /* 0x000fe200078e00ff */
[----:B------:R-:W-:Y:S01]  /*59e0*/  LEA R2, R2, UR48, 0x3 ;  /* 0x0000003002027c11 */ /* 0x000fe2000f8e18ff */
[----:B------:R-:W-:Y:S01]  /*59f0*/  IMAD.U32 R45, RZ, RZ, UR4 ;  /* 0x00000004ff2d7e24 */ /* 0x000fe2000f8e00ff */
[----:B------:R-:W-:Y:S01]  /*5a00*/  @P0 SEL R0, R5, R0, !P2 ;  /* 0x0000000005000207 */ /* 0x000fe20005000000 */
[----:B------:R-:W-:Y:S01]  /*5a10*/  IMAD.U32 R46, RZ, RZ, UR56 ;  /* 0x00000038ff2e7e24 */ /* 0x000fe2000f8e00ff */
[C---:B------:R-:W-:Y:S02]  /*5a20*/  LEA R44, R31.reuse, UR48, 0x3 ;  /* 0x000000301f2c7c11 */ /* 0x040fe4000f8e18ff */
[----:B------:R-:W-:Y:S02]  /*5a30*/  CS2R R50, SRZ ;  /* 0x0000000000327805 */ /* 0x000fe4000001ff00 */
[----:B------:R-:W-:Y:S02]  /*5a40*/  @P1 LOP3.LUT R0, R0, 0x1, RZ, 0xc0, !PT ;  /* 0x0000000100001812 */ /* 0x000fe400078ec0ff */
[----:B------:R-:W-:Y:S02]  /*5a50*/  CS2R R48, SRZ ;  /* 0x0000000000307805 */ /* 0x000fe4000001ff00 */
[----:B------:R-:W-:Y:S02]  /*5a60*/  SHF.L.U32 R3, R68, 0x1f, RZ ;  /* 0x0000001f44037819 */ /* 0x000fe400000006ff */
[----:B------:R-:W-:Y:S02]  /*5a70*/  CS2R R42, SRZ ;  /* 0x00000000002a7805 */ /* 0x000fe4000001ff00 */
[----:B------:R-:W-:Y:S02]  /*5a80*/  ISETP.NE.U32.OR P5, PT, R0, 0x1, !P1 ;  /* 0x000000010000780c */ /* 0x000fe40004fa5470 */
[----:B------:R-:W-:Y:S02]  /*5a90*/  CS2R R40, SRZ ;  /* 0x0000000000287805 */ /* 0x000fe4000001ff00 */
[----:B------:R-:W-:Y:S02]  /*5aa0*/  PLOP3.LUT P2, PT, PT, PT, UP1, 0x80, 0x8 ;  /* 0x000000000008781c */ /* 0x000fe40003f4f018 */
[----:B------:R-:W-:Y:S02]  /*5ab0*/  LEA.HI R34, R31, R31, RZ, 0x1 ;  /* 0x0000001f1f227211 */ /* 0x000fe400078f08ff */
[----:B------:R-:W-:Y:S02]  /*5ac0*/  LOP3.LUT P4, R72, R60, 0xff, RZ, 0xc0, !PT ;  /* 0x000000ff3c487812 */ /* 0x000fe4000788c0ff */
[----:B------:R-:W-:Y:S02]  /*5ad0*/  SEL R4, RZ, 0xffffffff, P3 ;  /* 0xffffffffff047807 */ /* 0x000fe40001800000 */
[----:B------:R-:W-:Y:S02]  /*5ae0*/  P2R R74, PR, RZ, 0x20 ;  /* 0x00000020ff4a7803 */ /* 0x000fe40000000000 */
[----:B------:R-:W-:Y:S03]  /*5af0*/  @P5 SHF.L.U32 R0, R45, 0x1f, RZ ;  /* 0x0000001f2d005819 */ /* 0x000fe600000006ff */
[----:B------:R-:W-:Y:S01]  /*5b00*/  @P2 SEL R4, R5, R4, !P4 ;  /* 0x0000000405042207 */ /* 0x000fe20006000000 */
[----:B------:R1:W3:Y:S03]  /*5b10*/  @P5 SYNCS.PHASECHK.TRANS64.TRYWAIT P1, [R2+URZ+0x60], R0 ;  /* 0x00006000020055a7 */ /* 0x0002e600080211ff */
[----:B------:R-:W-:Y:S04]  /*5b20*/  LOP3.LUT R4, R4, 0x1, RZ, 0xc0, !PT ;  /* 0x0000000104047812 */ /* 0x000fe800078ec0ff */
[----:B------:R-:W-:Y:S04]  /*5b30*/  ISETP.NE.U32.AND P2, PT, R4, 0x1, PT ;  /* 0x000000010400780c */ /* 0x000fe80003f45070 */
[----:B------:R-:W-:Y:S01]  /*5b40*/  P2R R76, PR, RZ, 0x4 ;  /* 0x00000004ff4c7803 */ /* 0x000fe20000000000 */
[----:B------:R4:W2:Y:S01]  /*5b50*/  SYNCS.PHASECHK.TRANS64.TRYWAIT P0, [R44+URZ+0xc0], R3 ;  /* 0x0000c0032c0075a7 */ /* 0x0008a200080011ff */
[C---:B-1----:R-:W-:Y:S01]  /*5b60*/  IMAD.SHL.U32 R0, R34.reuse, 0x20, RZ ;  /* 0x0000002022007824 */ /* 0x042fe200078e00ff */
[----:B------:R-:W-:Y:S04]  /*5b70*/  LOP3.LUT R34, R34, 0xffe, RZ, 0xc0, !PT ;  /* 0x00000ffe22227812 */ /* 0x000fe800078ec0ff */
[----:B------:R-:W-:Y:S01]  /*5b80*/  LOP3.LUT R0, R0, 0xffffffc0, RZ, 0xc0, !PT ;  /* 0xffffffc000007812 */ /* 0x000fe200078ec0ff */
[----:B------:R-:W-:Y:S04]  /*5b90*/  IMAD.IADD R34, R31, 0x1, -R34 ;  /* 0x000000011f227824 */ /* 0x000fe800078e0a22 */
[----:B------:R-:W-:Y:S04]  /*5ba0*/  IMAD.IADD R0, R32, 0x1, R0 ;  /* 0x0000000120007824 */ /* 0x000fe800078e0200 */
[----:B------:R-:W-:Y:S01]  /*5bb0*/  IMAD R34, R34, 0x100000, R0 ;  /* 0x0010000022227824 */ /* 0x000fe200078e0200 */
[----:B---3--:R-:W-:Y:S01]  /*5bc0*/  @P5 SEL R47, RZ, 0x1, !P1 ;  /* 0x00000001ff2f5807 */ /* 0x008fe20004800000 */
[----:B----4-:R-:W-:Y:S06]  /*5bd0*/  @!P5 BRA `(.L_x_89) ;  /* 0x000000000068d947 */ /* 0x010fec0003800000 */
[----:B------:R-:W-:Y:S01]  /*5be0*/  HFMA2 R43, -RZ, RZ, 0, 0 ;  /* 0x00000000ff2b7431 */ /* 0x000fe200000001ff */
[----:B------:R-:W-:Y:S01]  /*5bf0*/  ISETP.NE.AND P1, PT, R47, RZ, PT ;  /* 0x000000ff2f00720c */ /* 0x000fe20003f25270 */
[----:B------:R-:W-:Y:S01]  /*5c00*/  IMAD.U32 R0, RZ, RZ, UR56 ;  /* 0x00000038ff007e24 */ /* 0x000fe2000f8e00ff */
[----:B------:R-:W-:Y:S11]  /*5c10*/  BSSY B0, `(.L_x_90) ;  /* 0x0000005000007945 */ /* 0x000ff60003800000 */
[----:B------:R-:W-:Y:S05]  /*5c20*/  @P1 BRA `(.L_x_91) ;  /* 0x00000000000c1947 */ /* 0x000fea0003800000 */
[----:B------:R-:W-:Y:S04]  /*5c30*/  SHF.L.U32 R4, R45, 0x1f, RZ ;  /* 0x0000001f2d047819 */ /* 0x000fe800000006ff */
[----:B------:R-:W1:Y:S02]  /*5c40*/  SYNCS.PHASECHK.TRANS64.TRYWAIT P1, [R2+URZ+0x60], R4 ;  /* 0x00006004020075a7 */ /* 0x000e6400080211ff */
[----:B-1----:R-:W-:Y:S05]  /*5c50*/  @!P1 BRA `(.L_x_92) ;  /* 0x0000001c00cc9947 */ /* 0x002fea0003800000 */
.L_x_91:
[----:B------:R-:W-:Y:S05]  /*5c60*/  BSYNC B0 ;  /* 0x0000000000007941 */ /* 0x000fea0003800000 */
.L_x_90:
[----:B------:R-:W-:Y:S01]  /*5c70*/  ISETP.NE.AND P1, PT, R76, RZ, PT ;  /* 0x000000ff4c00720c */ /* 0x000fe20003f25270 */
[----:B------:R-:W-:Y:S01]  /*5c80*/  IMAD.MOV.U32 R42, RZ, RZ, RZ ;  /* 0x000000ffff2a7224 */ /* 0x000fe200078e00ff */
[----:B------:R-:W-:Y:S02]  /*5c90*/  CS2R R40, SRZ ;  /* 0x0000000000287805 */ /* 0x000fe4000001ff00 */
[----:B------:R-:W-:Y:S02]  /*5ca0*/  CS2R R50, SRZ ;  /* 0x0000000000327805 */ /* 0x000fe4000001ff00 */
[----:B------:R-:W-:Y:S07]  /*5cb0*/  CS2R R48, SRZ ;  /* 0x0000000000307805 */ /* 0x000fee000001ff00 */
[----:B-1----:R-:W-:Y:S01]  /*5cc0*/  @P1 IMAD R2, R0, 0x800, R64 ;  /* 0x0000080000021824 */ /* 0x002fe200078e0240 */
[----:B------:R-:W-:Y:S05]  /*5cd0*/  @P1 WARPSYNC.ALL ;  /* 0x0000000000001948 */ /* 0x000fea0003800000 */
[----:B------:R-:W-:Y:S01]  /*5ce0*/  @P1 LEA R2, R2, UR48, 0x1 ;  /* 0x0000003002021c11 */ /* 0x000fe2000f8e08ff */
[----:B------:R-:W-:Y:S04]  /*5cf0*/  UIADD3 UR5, UPT, UPT, UR56, 0x1, URZ ;  /* 0x0000000138057890 */ /* 0x000fe8000fffe0ff */
[----:B------:R1:W3:Y:S01]  /*5d00*/  @P1 LDSM.16.M88.4 R40, [R2+0x200] ;  /* 0x000200000228183b */ /* 0x0002e20000000200 */
[----:B------:R-:W-:Y:S01]  /*5d10*/  UISETP.NE.AND UP0, UPT, UR5, 0x3, UPT ;  /* 0x000000030500788c */ /* 0x000fe2000bf05270 */
[----:B------:R-:W-:Y:S03]  /*5d20*/  @P1 IMAD R0, R69, 0x2, R2 ;  /* 0x0000000245001824 */ /* 0x000fe600078e0202 */
[----:B------:R-:W-:Y:S02]  /*5d30*/  USEL UR4, URZ, 0x1, UP0 ;  /* 0x00000001ff047887 */ /* 0x000fe40008000000 */
[----:B------:R1:W4:Y:S01]  /*5d40*/  @P1 LDSM.16.M88.4 R48, [R0+0x200] ;  /* 0x000200000030183b */ /* 0x0003220000000200 */
[----:B------:R-:W-:Y:S03]  /*5d50*/  USEL UR5, UR5, URZ, UP0 ;  /* 0x000000ff05057287 */ /* 0x000fe60008000000 */
[----:B------:R-:W-:Y:S03]  /*5d60*/  LOP3.LUT R45, R45, UR4, RZ, 0x3c, !PT ;  /* 0x000000042d2d7c12 */ /* 0x000fe6000f8e3cff */
[----:B------:R-:W-:Y:S02]  /*5d70*/  IMAD.U32 R46, RZ, RZ, UR5 ;  /* 0x00000005ff2e7e24 */ /* 0x000fe4000f8e00ff */
.L_x_89:
[----:B------:R-:W-:Y:S05]  /*5d80*/  BSYNC B1 ;  /* 0x0000000000017941 */ /* 0x000fea0003800000 */
.L_x_88:
[----:B-1----:R-:W-:Y:S04]  /*5d90*/  SHF.R.U32.HI R0, RZ, 0x15, R34 ;  /* 0x00000015ff007819 */ /* 0x002fe80000011622 */
[----:B------:R-:W-:Y:S01]  /*5da0*/  LOP3.LUT P1, RZ, R0, 0x3, R65, 0x48, !PT ;  /* 0x0000000300ff7812 */ /* 0x000fe20007824841 */
[----:B------:R-:W-:Y:S01]  /*5db0*/  @!UPT UIADD3 URZ, UPT, UPT, URZ, URZ, URZ ;  /* 0x000000fffffff290 */ /* 0x000fe2000fffe0ff */
[----:B--2---:R-:W-:Y:S11]  /*5dc0*/  @P0 BRA `(.L_x_93) ;  /* 0x0000000000080947 */ /* 0x004ff60003800000 */
[----:B------:R-:W1:Y:S02]  /*5dd0*/  SYNCS.PHASECHK.TRANS64.TRYWAIT P0, [R44+URZ+0xc0], R3 ;  /* 0x0000c0032c0075a7 */ /* 0x000e6400080011ff */
[----:B-1----:R-:W-:Y:S05]  /*5de0*/  @!P0 BRA `(.L_x_94) ;  /* 0x0000001c007c8947 */ /* 0x002fea0003800000 */
.L_x_93:
[----:B------:R-:W-:Y:S05]  /*5df0*/  @!P1 BRA `(.L_x_95) ;  /* 0x0000000000409947 */ /* 0x000fea0003800000 */
[----:B------:R-:W2:Y:S01]  /*5e00*/  LDCU.64 UR8, c[0x4][0x70] ;  /* 0x01000e00ff0877ac */ /* 0x000ea20008000a00 */
[----:B-1----:R-:W-:Y:S01]  /*5e10*/  MOV R3, 0x0 ;  /* 0x0000000000037802 */ /* 0x002fe20000000f00 */
[----:B------:R-:W-:Y:S02]  /*5e20*/  HFMA2 R12, -RZ, RZ, 0, 5.9604644775390625e-08 ;  /* 0x00000001ff0c7431 */ /* 0x000fe400000001ff */
[----:B------:R-:W-:Y:S02]  /*5e30*/  IMAD.MOV.U32 R8, RZ, RZ, 0x192 ;  /* 0x00000192ff087424 */ /* 0x000fe400078e00ff */
[----:B------:R-:W-:Y:S01]  /*5e40*/  IMAD.MOV.U32 R13, RZ, RZ, RZ ;  /* 0x000000ffff0d7224 */ /* 0x000fe200078e00ff */
[----:B------:R-:W1:Y:S01]  /*5e50*/  LDCU.64 UR6, c[0x4][0x78] ;  /* 0x01000f00ff0677ac */ /* 0x000e620008000a00 */
[----:B------:R-:W3:Y:S01]  /*5e60*/  LDC.64 R2, c[0x4][R3] ;  /* 0x0100000003027b82 */ /* 0x000ee20000000a00 */
[----:B------:R-:W5:Y:S01]  /*5e70*/  LDCU.64 UR4, c[0x4][0x10] ;  /* 0x01000200ff0477ac */ /* 0x000f620008000a00 */
[----:B--2---:R-:W-:Y:S01]  /*5e80*/  MOV R5, UR9 ;  /* 0x0000000900057c02 */ /* 0x004fe20008000f00 */
[----:B------:R-:W-:Y:S01]  /*5e90*/  IMAD.U32 R4, RZ, RZ, UR8 ;  /* 0x00000008ff047e24 */ /* 0x000fe2000f8e00ff */
[----:B-1----:R-:W-:Y:S01]  /*5ea0*/  MOV R7, UR7 ;  /* 0x0000000700077c02 */ /* 0x002fe20008000f00 */
[----:B------:R-:W-:Y:S01]  /*5eb0*/  IMAD.U32 R6, RZ, RZ, UR6 ;  /* 0x00000006ff067e24 */ /* 0x000fe2000f8e00ff */
[----:B-----5:R-:W-:Y:S01]  /*5ec0*/  MOV R11, UR5 ;  /* 0x00000005000b7c02 */ /* 0x020fe20008000f00 */
[----:B------:R-:W-:Y:S02]  /*5ed0*/  IMAD.U32 R10, RZ, RZ, UR4 ;  /* 0x00000004ff0a7e24 */ /* 0x000fe4000f8e00ff */
[----:B------:R-:W-:Y:S07]  /*5ee0*/  LEPC R20, `(.L_x_95) ;  /* 0x000000001014794e */ /* 0x000fee0000000000 */
[----:B---34-:R-:W-:Y:S05]  /*5ef0*/  CALL.ABS.NOINC R2 ;  /* 0x0000000002007343 */ /* 0x018fea0003c00000 */
.L_x_95:
[----:B------:R-:W-:Y:S05]  /*5f00*/  WARPSYNC.ALL ;  /* 0x0000000000007948 */ /* 0x000fea0003800000 */
[----:B------:R-:W-:Y:S01]  /*5f10*/  R2UR UR4, R34 ;  /* 0x00000000220472ca */ /* 0x000fe200000e0000 */
[----:B-1-3--:R-:W-:Y:S01]  /*5f20*/  HADD2.F32 R3, -RZ, R40.H0_H0 ;  /* 0x20000028ff037230 */ /* 0x00afe20000004100 */
[----:B------:R-:W-:Y:S01]  /*5f30*/  SHF.L.U32 R75, R69, 0x1, RZ ;  /* 0x00000001454b7819 */ /* 0x000fe200000006ff */
[----:B------:R-:W-:Y:S01]  /*5f40*/  HADD2.F32 R20, -RZ, R42.H0_H0 ;  /* 0x2000002aff147230 */ /* 0x000fe20000004100 */
[----:B------:R-:W-:Y:S01]  /*5f50*/  ISETP.NE.AND P0, PT, R70, RZ, PT ;  /* 0x000000ff4600720c */ /* 0x000fe20003f05270 */
[----:B------:R-:W-:Y:S08]  /*5f60*/  BSSY.RECONVERGENT B0, `(.L_x_96) ;  /* 0x000004d000007945 */ /* 0x000ff00003800200 */
[----:B------:R-:W1:Y:S02]  /*5f70*/  LDTM.16dp256bit.x4 R4, tmem[UR4] ;  /* 0x00000004000479ee */ /* 0x000e640008120000 */
[C---:B-1----:R-:W-:Y:S01]  /*5f80*/  FMUL R0, R33.reuse, R4 ;  /* 0x0000000421007220 */ /* 0x042fe20000400000 */
[----:B------:R-:W-:Y:S02]  /*5f90*/  HADD2.F32 R4, -RZ, R40.H1_H1 ;  /* 0x30000028ff047230 */ /* 0x000fe40000004100 */
[----:B------:R-:W-:Y:S01]  /*5fa0*/  FMUL R2, R33, R5 ;  /* 0x0000000521027220 */ /* 0x000fe20000400000 */
[--C-:B------:R-:W-:Y:S02]  /*5fb0*/  HADD2.F32 R5, -RZ, R41.reuse.H0_H0 ;  /* 0x20000029ff057230 */ /* 0x100fe40000004100 */
[----:B------:R-:W-:Y:S01]  /*5fc0*/  FFMA R0, R35, R3, R0 ;  /* 0x0000000323007223 */ /* 0x000fe20000000000 */
[----:B------:R-:W-:Y:S01]  /*5fd0*/  FMUL R3, R33, R6 ;  /* 0x0000000621037220 */ /* 0x000fe20000400000 */
[----:B------:R-:W-:Y:S02]  /*5fe0*/  HADD2.F32 R6, -RZ, R41.H1_H1 ;  /* 0x30000029ff067230 */ /* 0x000fe40000004100 */
[----:B------:R-:W-:Y:S01]  /*5ff0*/  FFMA R2, R35, R4, R2 ;  /* 0x0000000423027223 */ /* 0x000fe20000000002 */
[----:B------:R-:W-:Y:S01]  /*6000*/  FMUL R7, R33, R7 ;  /* 0x0000000721077220 */ /* 0x000fe20000400000 */
[----:B------:R-:W-:Y:S01]  /*6010*/  FFMA R3, R35, R5, R3 ;  /* 0x0000000523037223 */ /* 0x000fe20000000003 */
[C---:B------:R-:W-:Y:S01]  /*6020*/  FMUL R4, R33.reuse, R8 ;  /* 0x0000000821047220 */ /* 0x040fe20000400000 */
[----:B------:R-:W-:Y:S01]  /*6030*/  FMUL R5, R33, R9 ;  /* 0x0000000921057220 */ /* 0x000fe20000400000 */
[----:B------:R-:W-:Y:S01]  /*6040*/  F2FP.F16.F32.PACK_AB R36, R2, R0 ;  /* 0x000000000224723e */ /* 0x000fe200000000ff */
[C---:B------:R-:W-:Y:S01]  /*6050*/  FFMA R7, R35.reuse, R6, R7 ;  /* 0x0000000623077223 */ /* 0x040fe20000000007 */
[----:B------:R-:W-:Y:S02]  /*6060*/  HADD2.F32 R0, -RZ, R42.H1_H1 ;  /* 0x3000002aff007230 */ /* 0x000fe40000004100 */
[----:B------:R-:W-:Y:S01]  /*6070*/  FFMA R4, R35, R20, R4 ;  /* 0x0000001423047223 */ /* 0x000fe20000000004 */
[--C-:B------:R-:W-:Y:S02]  /*6080*/  HADD2.F32 R2, -RZ, R43.reuse.H0_H0 ;  /* 0x2000002bff027230 */ /* 0x100fe40000004100 */
[----:B------:R-:W-:Y:S01]  /*6090*/  FMUL R6, R33, R10 ;  /* 0x0000000a21067220 */ /* 0x000fe20000400000 */
[----:B------:R-:W-:Y:S01]  /*60a0*/  F2FP.F16.F32.PACK_AB R37, R7, R3 ;  /* 0x000000030725723e */ /* 0x000fe200000000ff */
[----:B------:R-:W-:Y:S02]  /*60b0*/  HADD2.F32 R3, -RZ, R43.H1_H1 ;  /* 0x3000002bff037230 */ /* 0x000fe40000004100 */
[----:B------:R-:W-:Y:S01]  /*60c0*/  FFMA R5, R35, R0, R5 ;  /* 0x0000000023057223 */ /* 0x000fe20000000005 */
[C---:B------:R-:W-:Y:S01]  /*60d0*/  FMUL R11, R33.reuse, R11 ;  /* 0x0000000b210b7220 */ /* 0x040fe20000400000 */
[--C-:B----4-:R-:W-:Y:S02]  /*60e0*/  HADD2.F32 R7, -RZ, R48.reuse.H0_H0 ;  /* 0x20000030ff077230 */ /* 0x110fe40000004100 */
[C---:B------:R-:W-:Y:S01]  /*60f0*/  FMUL R8, R33.reuse, R12 ;  /* 0x0000000c21087220 */ /* 0x040fe20000400000 */
[----:B------:R-:W-:Y:S02]  /*6100*/  HADD2.F32 R0, -RZ, R48.H1_H1 ;  /* 0x30000030ff007230 */ /* 0x000fe40000004100 */
[----:B------:R-:W-:Y:S01]  /*6110*/  FMUL R9, R33, R13 ;  /* 0x0000000d21097220 */ /* 0x000fe20000400000 */
[C---:B------:R-:W-:Y:S01]  /*6120*/  FFMA R6, R35.reuse, R2, R6 ;  /* 0x0000000223067223 */ /* 0x040fe20000000006 */
[C---:B------:R-:W-:Y:S01]  /*6130*/  FFMA R11, R35.reuse, R3, R11 ;  /* 0x00000003230b7223 */ /* 0x040fe2000000000b */
[C---:B------:R-:W-:Y:S01]  /*6140*/  FFMA R8, R35.reuse, R7, R8 ;  /* 0x0000000723087223 */ /* 0x040fe20000000008 */
[----:B------:R-:W-:Y:S01]  /*6150*/  FFMA R9, R35, R0, R9 ;  /* 0x0000000023097223 */ /* 0x000fe20000000009 */
[--C-:B------:R-:W-:Y:S02]  /*6160*/  HADD2.F32 R2, -RZ, R49.reuse.H0_H0 ;  /* 0x20000031ff027230 */ /* 0x100fe40000004100 */
[C---:B------:R-:W-:Y:S01]  /*6170*/  FMUL R10, R33.reuse, R14 ;  /* 0x0000000e210a7220 */ /* 0x040fe20000400000 */
[----:B------:R-:W-:Y:S02]  /*6180*/  HADD2.F32 R0, -RZ, R49.H1_H1 ;  /* 0x30000031ff007230 */ /* 0x000fe40000004100 */
[----:B------:R-:W-:Y:S01]  /*6190*/  FMUL R15, R33, R15 ;  /* 0x0000000f210f7220 */ /* 0x000fe20000400000 */
[----:B------:R-:W-:Y:S01]  /*61a0*/  F2FP.F16.F32.PACK_AB R38, R5, R4 ;  /* 0x000000040526723e */ /* 0x000fe200000000ff */
[----:B------:R-:W-:Y:S01]  /*61b0*/  FFMA R10, R35, R2, R10 ;  /* 0x00000002230a7223 */ /* 0x000fe2000000000a */
[----:B------:R-:W-:Y:S01]  /*61c0*/  FMUL R12, R33, R16 ;  /* 0x00000010210c7220 */ /* 0x000fe20000400000 */
[----:B------:R-:W-:Y:S01]  /*61d0*/  FFMA R15, R35, R0, R15 ;  /* 0x00000000230f7223 */ /* 0x000fe2000000000f */
[--C-:B------:R-:W-:Y:S01]  /*61e0*/  HADD2.F32 R0, -RZ, R50.reuse.H0_H0 ;  /* 0x20000032ff007230 */ /* 0x100fe20000004100 */
[----:B------:R-:W-:Y:S01]  /*61f0*/  MOV R5, UR56 ;  /* 0x0000003800057c02 */ /* 0x000fe20008000f00 */
[----:B------:R-:W-:Y:S02]  /*6200*/  HADD2.F32 R2, -RZ, R50.H1_H1 ;  /* 0x30000032ff027230 */ /* 0x000fe40000004100 */
[C---:B------:R-:W-:Y:S01]  /*6210*/  FMUL R13, R33.reuse, R17 ;  /* 0x00000011210d7220 */ /* 0x040fe20000400000 */
[--C-:B------:R-:W-:Y:S02]  /*6220*/  HADD2.F32 R3, -RZ, R51.reuse.H0_H0 ;  /* 0x20000033ff037230 */ /* 0x100fe40000004100 */
[C---:B------:R-:W-:Y:S01]  /*6230*/  FMUL R14, R33.reuse, R18 ;  /* 0x00000012210e7220 */ /* 0x040fe20000400000 */
[----:B------:R-:W-:Y:S02]  /*6240*/  HADD2.F32 R4, -RZ, R51.H1_H1 ;  /* 0x30000033ff047230 */ /* 0x000fe40000004100 */
[----:B------:R-:W-:Y:S01]  /*6250*/  FMUL R19, R33, R19 ;  /* 0x0000001321137220 */ /* 0x000fe20000400000 */
[----:B------:R-:W-:Y:S01]  /*6260*/  FFMA R12, R35, R0, R12 ;  /* 0x00000000230c7223 */ /* 0x000fe2000000000c */
[----:B------:R-:W-:Y:S01]  /*6270*/  LEA R5, R5, R64, 0xb ;  /* 0x0000004005057211 */ /* 0x000fe200078e58ff */
[C---:B------:R-:W-:Y:S01]  /*6280*/  FFMA R13, R35.reuse, R2, R13 ;  /* 0x00000002230d7223 */ /* 0x040fe2000000000d */
[C---:B------:R-:W-:Y:S01]  /*6290*/  FFMA R14, R35.reuse, R3, R14 ;  /* 0x00000003230e7223 */ /* 0x040fe2000000000e */
[----:B------:R-:W-:Y:S01]  /*62a0*/  FFMA R19, R35, R4, R19 ;  /* 0x0000000423137223 */ /* 0x000fe20000000013 */
[----:B------:R-:W-:Y:S02]  /*62b0*/  F2FP.F16.F32.PACK_AB R39, R11, R6 ;  /* 0x000000060b27723e */ /* 0x000fe400000000ff */
[----:B------:R-:W-:Y:S02]  /*62c0*/  LEA R5, R5, UR48, 0x1 ;  /* 0x0000003005057c11 */ /* 0x000fe4000f8e08ff */
[----:B------:R-:W-:Y:S02]  /*62d0*/  F2FP.F16.F32.PACK_AB R8, R9, R8 ;  /* 0x000000080908723e */ /* 0x000fe400000000ff */
[----:B------:R-:W-:Y:S01]  /*62e0*/  F2FP.F16.F32.PACK_AB R9, R15, R10 ;  /* 0x0000000a0f09723e */ /* 0x000fe200000000ff */
[----:B------:R1:W-:Y:S01]  /*62f0*/  STSM.16.M88.4 [R5+0x200], R36 ;  /* 0x0002002405007844 */ /* 0x0003e20000000200 */
[----:B------:R-:W-:Y:S02]  /*6300*/  F2FP.F16.F32.PACK_AB R10, R13, R12 ;  /* 0x0000000c0d0a723e */ /* 0x000fe400000000ff */
[----:B------:R-:W-:Y:S02]  /*6310*/  F2FP.F16.F32.PACK_AB R11, R19, R14 ;  /* 0x0000000e130b723e */ /* 0x000fe400000000ff */
[----:B------:R-:W-:Y:S05]  /*6320*/  IADD3 R0, PT, PT, R75, 0x200, R5 ;  /* 0x000002004b007810 */ /* 0x000fea0007ffe005 */
[----:B------:R1:W-:Y:S01]  /*6330*/  STSM.16.M88.4 [R0], R8 ;  /* 0x0000000800007844 */ /* 0x0003e20000000200 */
[----:B------:R-:W-:Y:S01]  /*6340*/  @!PT LDS RZ, [RZ] ;  /* 0x00000000fffff984 */ /* 0x000fe20000000800 */
[----:B------:R-:W-:Y:S01]  /*6350*/  @!PT LDS RZ, [RZ] ;  /* 0x00000000fffff984 */ /* 0x000fe20000000800 */
[----:B------:R-:W-:Y:S01]  /*6360*/  @!PT LDS RZ, [RZ] ;  /* 0x00000000fffff984 */ /* 0x000fe20000000800 */
[----:B------:R-:W-:Y:S01]  /*6370*/  @!PT LDS RZ, [RZ] ;  /* 0x00000000fffff984 */ /* 0x000fe20000000800 */
[----:B------:R2:W-:Y:S07]  /*6380*/  MEMBAR.ALL.CTA ;  /* 0x0000000000007992 */ /* 0x0005ee0000008000 */
[----:B--2---:R-:W2:Y:S02]  /*6390*/  FENCE.VIEW.ASYNC.S ;  /* 0x00000000000073c6 */ /* 0x004ea40000000000 */
[----:B--2---:R-:W-:Y:S06]  /*63a0*/  BAR.SYNC.DEFER_BLOCKING 0x1, 0x80 ;  /* 0x0042000000007b1d */ /* 0x004fec0000010000 */
[----:B------:R-:W-:Y:S05]  /*63b0*/  @P0 BRA `(.L_x_97) ;  /* 0x00000000001c0947 */ /* 0x000fea0003800000 */
[----:B------:R-:W-:Y:S02]  /*63c0*/  UIADD3 UR6, UP0, UPT, UR54, 0x680, URZ ;  /* 0x0000068036067890 */ /* 0x000fe4000ff1e0ff */
[----:B------:R-:W-:Y:S02]  /*63d0*/  ULEA UR4, UR56, UR48, 0xc ;  /* 0x0000003038047291 */ /* 0x000fe4000f8e60ff */
[----:B------:R-:W-:Y:S02]  /*63e0*/  UIADD3.X UR7, UPT, UPT, URZ, UR55, URZ, UP0, !UPT ;  /* 0x00000037ff077290 */ /* 0x000fe400087fe4ff */
[----:B------:R-:W-:Y:S01]  /*63f0*/  UIADD3 UR40, UPT, UPT, UR4, 0x200, URZ ;  /* 0x0000020004287890 */ /* 0x000fe2000fffe0ff */
[----:B------:R-:W-:Y:S08]  /*6400*/  UMOV UR43, UR36 ;  /* 0x00000024002b7c82 */ /* 0x000ff00008000000 */
[----:B------:R2:W-:Y:S02]  /*6410*/  UTMASTG.3D [UR40], [UR6] ;  /* 0x00000028060073b5 */ /* 0x0005e40008010000 */
[----:B--2---:R0:W-:Y:S02]  /*6420*/  UTMACMDFLUSH ;  /* 0x00000000000079b7 */ /* 0x0041e40000000000 */
.L_x_97:
[----:B------:R-:W-:Y:S05]  /*6430*/  BSYNC.RECONVERGENT B0 ;  /* 0x0000000000007941 */ /* 0x000fea0003800200 */
.L_x_96:
[----:B------:R-:W-:Y:S01]  /*6440*/  UIADD3 UR40, UPT, UPT, UR56, 0x1, URZ ;  /* 0x0000000138287890 */ /* 0x000fe2000fffe0ff */
[----:B------:R-:W-:Y:S03]  /*6450*/  BSSY.RECONVERGENT B0, `(.L_x_98) ;  /* 0x0000005000007945 */ /* 0x000fe60003800200 */
[----:B------:R-:W-:Y:S04]  /*6460*/  UISETP.NE.AND UP0, UPT, UR40, 0x3, UPT ;  /* 0x000000032800788c */ /* 0x000fe8000bf05270 */
[----:B------:R-:W-:Y:S01]  /*6470*/  USEL UR43, UR40, URZ, UP0 ;  /* 0x000000ff282b7287 */ /* 0x000fe20008000000 */
[----:B------:R-:W-:Y:S11]  /*6480*/  @P0 BRA `(.L_x_99) ;  /* 0x0000000000040947 */ /* 0x000ff60003800000 */
[----:B------:R-:W-:Y:S04]  /*6490*/  DEPBAR.LE SB0, 0x1 ;  /* 0x000080400000791a */ /* 0x000fe80000000000 */
.L_x_99:
[----:B------:R-:W-:Y:S05]  /*64a0*/  BSYNC.RECONVERGENT B0 ;  /* 0x0000000000007941 */ /* 0x000fea0003800200 */
.L_x_98:
[----:B------:R-:W-:Y:S01]  /*64b0*/  BAR.SYNC.DEFER_BLOCKING 0x1, 0x80 ;  /* 0x0042000000007b1d */ /* 0x000fe20000010000 */
[----:B------:R-:W-:Y:S01]  /*64c0*/  ISETP.NE.AND P1, PT, R74, RZ, PT ;  /* 0x000000ff4a00720c */ /* 0x000fe20003f25270 */
[----:B------:R-:W-:Y:S01]  /*64d0*/  UISETP.NE.AND UP0, UPT, UR50, URZ, UPT ;  /* 0x000000ff3200728c */ /* 0x000fe2000bf05270 */
[----:B------:R-:W-:Y:S11]  /*64e0*/  LEA R2, R46, UR48, 0x3 ;  /* 0x000000302e027c11 */ /* 0x000ff6000f8e18ff */
[----:B------:R-:W-:Y:S01]  /*64f0*/  @P1 SHF.L.U32 R3, R45, 0x1f, RZ ;  /* 0x0000001f2d031819 */ /* 0x000fe200000006ff */
[----:B------:R-:W-:Y:S06]  /*6500*/  BRA.U !UP0, `(.L_x_100) ;  /* 0x0000000108247547 */ /* 0x000fec000b800000 */
[----:B------:R-:W-:Y:S01]  /*6510*/  IMAD.U32 R4, RZ, RZ, UR49 ;  /* 0x00000031ff047e24 */ /* 0x000fe2000f8e00ff */
[----:B-1----:R-:W-:Y:S01]  /*6520*/  MOV R0, UR37 ;  /* 0x0000002500007c02 */ /* 0x002fe20008000f00 */
[----:B------:R-:W-:Y:S03]  /*6530*/  UIADD3 UR49, UPT, UPT, UR49, 0x1, URZ ;  /* 0x0000000131317890 */ /* 0x000fe6000fffe0ff */
[----:B------:R-:W-:Y:S01]  /*6540*/  @P1 LEA R4, R4, UR48, 0x3 ;  /* 0x0000003004041c11 */ /* 0x000fe2000f8e18ff */
[----:B------:R-:W-:Y:S04]  /*6550*/  UISETP.NE.AND UP0, UPT, UR49, 0x3, UPT ;  /* 0x000000033100788c */ /* 0x000fe8000bf05270 */
[----:B------:R-:W-:Y:S01]  /*6560*/  @P1 VIADD R4, R4, 0x78 ;  /* 0x0000007804041836 */ /* 0x000fe20000000000 */
[----:B------:R-:W-:Y:S04]  /*6570*/  USEL UR49, UR49, URZ, UP0 ;  /* 0x000000ff31317287 */ /* 0x000fe80008000000 */
[----:B------:R-:W-:Y:S04]  /*6580*/  @P1 PRMT R0, R0, 0x654, R4 ;  /* 0x0000065400001816 */ /* 0x000fe80000000004 */
[----:B------:R2:W-:Y:S04]  /*6590*/  @P1 SYNCS.ARRIVE.TRANS64.RED.A1T0 RZ, [R0+URZ], RZ ;  /* 0x000000ff00ff19a7 */ /* 0x0005e800081004ff */
.L_x_100:
[----:B------:R-:W3:Y:S01]  /*65a0*/  @P1 SYNCS.PHASECHK.TRANS64.TRYWAIT P0, [R2+URZ+0x60], R3 ;  /* 0x00006003020015a7 */ /* 0x000ee200080011ff */
[----:B------:R-:W-:Y:S01]  /*65b0*/  BSSY B1, `(.L_x_101) ;  /* 0x0000013000017945 */ /* 0x000fe20003800000 */
[----:B---3--:R-:W-:Y:S03]  /*65c0*/  @P1 SEL R47, RZ, 0x1, !P0 ;  /* 0x00000001ff2f1807 */ /* 0x008fe60004000000 */
[----:B------:R-:W-:Y:S05]  /*65d0*/  @!P1 BRA `(.L_x_102) ;  /* 0x0000000000409947 */ /* 0x000fea0003800000 */
[----:B------:R-:W-:Y:S01]  /*65e0*/  ISETP.NE.AND P1, PT, R76, RZ, PT ;  /* 0x000000ff4c00720c */ /* 0x000fe20003f25270 */
[----:B------:R-:W-:Y:S01]  /*65f0*/  BSSY B0, `(.L_x_103) ;  /* 0x0000009000007945 */ /* 0x000fe20003800000 */
[----:B------:R-:W-:Y:S11]  /*6600*/  ISETP.NE.AND P0, PT, R47, RZ, PT ;  /* 0x000000ff2f00720c */ /* 0x000ff60003f05270 */
[----:B------:R-:W-:Y:S05]  /*6610*/  @P1 IMAD R3, R46, 0x800, R64 ;  /* 0x000008002e031824 */ /* 0x000fea00078e0240 */
[----:B------:R-:W-:Y:S05]  /*6620*/  @P1 LEA R3, R3, UR48, 0x1 ;  /* 0x0000003003031c11 */ /* 0x000fea000f8e08ff */
[----:B-12---:R-:W-:Y:S01]  /*6630*/  @P1 IMAD.IADD R0, R75, 0x1, R3 ;  /* 0x000000014b001824 */ /* 0x006fe200078e0203 */
[----:B------:R-:W-:Y:S06]  /*6640*/  @P0 BRA `(.L_x_104) ;  /* 0x00000000000c0947 */ /* 0x000fec0003800000 */
[----:B------:R-:W-:Y:S04]  /*6650*/  SHF.L.U32 R45, R45, 0x1f, RZ ;  /* 0x0000001f2d2d7819 */ /* 0x000fe800000006ff */
[----:B------:R-:W1:Y:S02]  /*6660*/  SYNCS.PHASECHK.TRANS64.TRYWAIT P0, [R2+URZ+0x60], R45 ;  /* 0x0000602d020075a7 */ /* 0x000e6400080011ff */
[----:B-1----:R-:W-:Y:S05]  /*6670*/  @!P0 BRA `(.L_x_105) ;  /* 0x00000014006c8947 */ /* 0x002fea0003800000 */
.L_x_104:
[----:B------:R-:W-:Y:S05]  /*6680*/  BSYNC B0 ;  /* 0x0000000000007941 */ /* 0x000fea0003800000 */
.L_x_103:
[----:B------:R-:W-:Y:S11]  /*6690*/  ISETP.NE.AND P0, PT, R76, RZ, PT ;  /* 0x000000ff4c00720c */ /* 0x000ff60003f05270 */
[----:B------:R-:W-:Y:S02]  /*66a0*/  @!UPT UIADD3 URZ, UPT, UPT, URZ, URZ, URZ ;  /* 0x000000fffffff290 */ /* 0x000fe4000fffe0ff */
[----:B------:R-:W-:Y:S05]  /*66b0*/  @P0 WARPSYNC.ALL ;  /* 0x0000000000000948 */ /* 0x000fea0003800000 */
[----:B------:R3:W4:Y:S04]  /*66c0*/  @P0 LDSM.16.M88.4 R40, [R3+0x200] ;  /* 0x000200000328083b */ /* 0x0007280000000200 */
[----:B------:R3:W2:Y:S02]  /*66d0*/  @P0 LDSM.16.M88.4 R48, [R0+0x200] ;  /* 0x000200000030083b */ /* 0x0006a40000000200 */
.L_x_102:
[----:B------:R-:W-:Y:S05]  /*66e0*/  BSYNC B1 ;  /* 0x0000000000017941 */ /* 0x000fea0003800000 */
.L_x_101:
[----:B-123--:R-:W-:Y:S05]  /*66f0*/  VIADD R0, R34, 0x20 ;  /* 0x0000002022007836 */ /* 0x00efea0000000000 */
[----:B------:R-:W-:Y:S04]  /*6700*/  SHF.R.U32.HI R0, RZ, 0x15, R0 ;  /* 0x00000015ff007819 */ /* 0x000fe80000011600 */
[----:B------:R-:W-:Y:S11]  /*6710*/  LOP3.LUT P0, RZ, R0, 0x3, R65, 0x48, !PT ;  /* 0x0000000300ff7812 */ /* 0x000ff60007804841 */
[----:B------:R-:W-:Y:S02]  /*6720*/  @!UPT UIADD3 URZ, UPT, UPT, URZ, URZ, URZ ;  /* 0x000000fffffff290 */ /* 0x000fe4000fffe0ff */
[----:B------:R-:W-:Y:S05]  /*6730*/  @!P0 BRA `(.L_x_106) ;  /* 0x0000000000408947 */ /* 0x000fea0003800000 */
[----:B------:R-:W1:Y:S01]  /*6740*/  LDCU.64 UR8, c[0x4][0x70] ;  /* 0x01000e00ff0877ac */ /* 0x000e620008000a00 */
[----:B------:R-:W-:Y:S01]  /*6750*/  MOV R3, 0x0 ;  /* 0x0000000000037802 */ /* 0x000fe20000000f00 */
[----:B------:R-:W-:Y:S02]  /*6760*/  HFMA2 R12, -RZ, RZ, 0, 5.9604644775390625e-08 ;  /* 0x00000001ff0c7431 */ /* 0x000fe400000001ff */
[----:B------:R-:W-:Y:S02]  /*6770*/  IMAD.MOV.U32 R8, RZ, RZ, 0x192 ;  /* 0x00000192ff087424 */ /* 0x000fe400078e00ff */
[----:B------:R-:W-:Y:S01]  /*6780*/  IMAD.MOV.U32 R13, RZ, RZ, RZ ;  /* 0x000000ffff0d7224 */ /* 0x000fe200078e00ff */
[----:B------:R-:W2:Y:S01]  /*6790*/  LDCU.64 UR6, c[0x4][0x78] ;  /* 0x01000f00ff0677ac */ /* 0x000ea20008000a00 */
[----:B------:R-:W3:Y:S01]  /*67a0*/  LDC.64 R2, c[0x4][R3] ;  /* 0x0100000003027b82 */ /* 0x000ee20000000a00 */
[----:B------:R-:W5:Y:S01]  /*67b0*/  LDCU.64 UR4, c[0x4][0x10] ;  /* 0x01000200ff0477ac */ /* 0x000f620008000a00 */
[----:B-1----:R-:W-:Y:S01]  /*67c0*/  MOV R5, UR9 ;  /* 0x0000000900057c02 */ /* 0x002fe20008000f00 */
[----:B------:R-:W-:Y:S01]  /*67d0*/  IMAD.U32 R4, RZ, RZ, UR8 ;  /* 0x00000008ff047e24 */ /* 0x000fe2000f8e00ff */
[----:B--2---:R-:W-:Y:S01]  /*67e0*/  MOV R7, UR7 ;  /* 0x0000000700077c02 */ /* 0x004fe20008000f00 */
[----:B------:R-:W-:Y:S01]  /*67f0*/  IMAD.U32 R6, RZ, RZ, UR6 ;  /* 0x00000006ff067e24 */ /* 0x000fe2000f8e00ff */
[----:B-----5:R-:W-:Y:S01]  /*6800*/  MOV R11, UR5 ;  /* 0x00000005000b7c02 */ /* 0x020fe20008000f00 */
[----:B------:R-:W-:Y:S02]  /*6810*/  IMAD.U32 R10, RZ, RZ, UR4 ;  /* 0x00000004ff0a7e24 */ /* 0x000fe4000f8e00ff */
[----:B------:R-:W-:Y:S07]  /*6820*/  LEPC R20, `(.L_x_106) ;  /* 0x000000001014794e */ /* 0x000fee0000000000 */
[----:B---34-:R-:W-:Y:S05]  /*6830*/  CALL.ABS.NOINC R2 ;  /* 0x0000000002007343 */ /* 0x018fea0003c00000 */
.L_x_106:
[----:B------:R-:W-:Y:S01]  /*6840*/  ISETP.NE.AND P0, PT, R70, RZ, PT ;  /* 0x000000ff4600720c */ /* 0x000fe20003f05270 */
[----:B------:R-:W-:Y:S05]  /*6850*/  WARPSYNC.ALL ;  /* 0x0000000000007948 */ /* 0x000fea0003800000 */
[----:B------:R-:W-:Y:S01]  /*6860*/  R2UR UR4, R34 ;  /* 0x00000000220472ca */ /* 0x000fe200000e0000 */
[--C-:B----4-:R-:W-:Y:S01]  /*6870*/  HADD2.F32 R20, -RZ, R40.reuse.H0_H0 ;  /* 0x20000028ff147230 */ /* 0x110fe20000004100 */
[----:B------:R-:W-:Y:S01]  /*6880*/  R2UR UR5, R44 ;  /* 0x000000002c0572ca */ /* 0x000fe200000e0000 */
[----:B------:R-:W-:Y:S01]  /*6890*/  HADD2.F32 R21, -RZ, R40.H1_H1 ;  /* 0x30000028ff157230 */ /* 0x000fe20000004100 */
[----:B------:R-:W-:Y:S01]  /*68a0*/  BSSY.RECONVERGENT B0, `(.L_x_107) ;  /* 0x0000053000007945 */ /* 0x000fe20003800200 */
[--C-:B------:R-:W-:Y:S02]  /*68b0*/  HADD2.F32 R34, -RZ, R41.reuse.H0_H0 ;  /* 0x20000029ff227230 */ /* 0x100fe40000004100 */
[----:B------:R-:W-:Y:S02]  /*68c0*/  HADD2.F32 R36, -RZ, R41.H1_H1 ;  /* 0x30000029ff247230 */ /* 0x000fe40000004100 */
[--C-:B------:R-:W-:Y:S02]  /*68d0*/  HADD2.F32 R37, -RZ, R42.reuse.H0_H0 ;  /* 0x2000002aff257230 */ /* 0x100fe40000004100 */
[----:B------:R-:W-:Y:S02]  /*68e0*/  HADD2.F32 R38, -RZ, R42.H1_H1 ;  /* 0x3000002aff267230 */ /* 0x000fe40000004100 */
[----:B------:R-:W1:Y:S01]  /*68f0*/  LDTM.16dp256bit.x4 R4, tmem[UR4+0x20] ;  /* 0x00002004000479ee */ /* 0x000e620008120000 */
[----:B------:R-:W-:Y:S01]  /*6900*/  NOP ;  /* 0x0000000000007918 */ /* 0x000fe20000000000 */
[----:B------:R-:W-:Y:S01]  /*6910*/  UIADD3 UR5, UPT, UPT, UR5, 0xe0, URZ ;  /* 0x000000e005057890 */ /* 0x000fe2000fffe0ff */
[--C-:B------:R-:W-:Y:S02]  /*6920*/  HADD2.F32 R39, -RZ, R43.reuse.H0_H0 ;  /* 0x2000002bff277230 */ /* 0x100fe40000004100 */
[----:B------:R-:W-:Y:S01]  /*6930*/  HADD2.F32 R40, -RZ, R43.H1_H1 ;  /* 0x3000002bff287230 */ /* 0x000fe20000004100 */
[----:B------:R-:W-:Y:S01]  /*6940*/  UPRMT UR5, UR37, 0x654, UR5 ;  /* 0x0000065425057896 */ /* 0x000fe20008000005 */
[--C-:B------:R-:W-:Y:S02]  /*6950*/  HADD2.F32 R41, -RZ, R48.reuse.H0_H0 ;  /* 0x20000030ff297230 */ /* 0x100fe40000004100 */
[----:B------:R-:W-:Y:S02]  /*6960*/  HADD2.F32 R42, -RZ, R48.H1_H1 ;  /* 0x30000030ff2a7230 */ /* 0x000fe40000004100 */
[--C-:B------:R-:W-:Y:S02]  /*6970*/  HADD2.F32 R43, -RZ, R49.reuse.H0_H0 ;  /* 0x20000031ff2b7230 */ /* 0x100fe40000004100 */
[----:B------:R-:W-:Y:S02]  /*6980*/  HADD2.F32 R44, -RZ, R49.H1_H1 ;  /* 0x30000031ff2c7230 */ /* 0x000fe40000004100 */
[----:B-1----:R-:W-:Y:S01]  /*6990*/  SYNCS.ARRIVE.TRANS64.RED.A1T0 RZ, [UR5], RZ ;  /* 0x000000ffffff79a7 */ /* 0x002fe20008100405 */
[--C-:B------:R-:W-:Y:S02]  /*69a0*/  HADD2.F32 R45, -RZ, R50.reuse.H0_H0 ;  /* 0x20000032ff2d7230 */ /* 0x100fe40000004100 */
[----:B------:R-:W-:Y:S02]  /*69b0*/  HADD2.F32 R46, -RZ, R50.H1_H1 ;  /* 0x30000032ff2e7230 */ /* 0x000fe40000004100 */
[--C-:B------:R-:W-:Y:S02]  /*69c0*/  HADD2.F32 R47, -RZ, R51.reuse.H0_H0 ;  /* 0x20000033ff2f7230 */ /* 0x100fe40000004100 */
[----:B------:R-:W-:Y:S02]  /*69d0*/  HADD2.F32 R48, -RZ, R51.H1_H1 ;  /* 0x30000033ff307230 */ /* 0x000fe40000004100 */
[C---:B------:R-:W-:Y:S01]  /*69e0*/  FMUL R4, R33.reuse, R4 ;  /* 0x0000000421047220 */ /* 0x040fe20000400000 */
[C---:B------:R-:W-:Y:S01]  /*69f0*/  FMUL R5, R33.reuse, R5 ;  /* 0x0000000521057220 */ /* 0x040fe20000400000 */
[C---:B------:R-:W-:Y:S01]  /*6a00*/  FMUL R6, R33.reuse, R6 ;  /* 0x0000000621067220 */ /* 0x040fe20000400000 */
[----:B------:R-:W-:Y:S01]  /*6a10*/  FMUL R7, R33, R7 ;  /* 0x0000000721077220 */ /* 0x000fe20000400000 */
[C---:B------:R-:W-:Y:S01]  /*6a20*/  FFMA R4, R35.reuse, R20, R4 ;  /* 0x0000001423047223 */ /* 0x040fe20000000004 */
[C---:B------:R-:W-:Y:S01]  /*6a30*/  FFMA R5, R35.reuse, R21, R5 ;  /* 0x0000001523057223 */ /* 0x040fe20000000005 */
[C---:B------:R-:W-:Y:S01]  /*6a40*/  FFMA R6, R35.reuse, R34, R6 ;  /* 0x0000002223067223 */ /* 0x040fe20000000006 */
[----:B------:R-:W-:Y:S01]  /*6a50*/  FFMA R7, R35, R36, R7 ;  /* 0x0000002423077223 */ /* 0x000fe20000000007 */
[C---:B------:R-:W-:Y:S01]  /*6a60*/  FMUL R8, R33.reuse, R8 ;  /* 0x0000000821087220 */ /* 0x040fe20000400000 */
[----:B------:R-:W-:Y:S01]  /*6a70*/  FMUL R9, R33, R9 ;  /* 0x0000000921097220 */ /* 0x000fe20000400000 */
[----:B------:R-:W-:Y:S01]  /*6a80*/  F2FP.F16.F32.PACK_AB R4, R5, R4 ;  /* 0x000000040504723e */ /* 0x000fe200000000ff */
[----:B------:R-:W-:Y:S01]  /*6a90*/  FMUL R10, R33, R10 ;  /* 0x0000000a210a7220 */ /* 0x000fe20000400000 */
[----:B------:R-:W-:Y:S01]  /*6aa0*/  F2FP.F16.F32.PACK_AB R5, R7, R6 ;  /* 0x000000060705723e */ /* 0x000fe200000000ff */
[C---:B------:R-:W-:Y:S01]  /*6ab0*/  FFMA R8, R35.reuse, R37, R8 ;  /* 0x0000002523087223 */ /* 0x040fe20000000008 */
[----:B------:R-:W-:Y:S01]  /*6ac0*/  FFMA R9, R35, R38, R9 ;  /* 0x0000002623097223 */ /* 0x000fe20000000009 */
[C---:B------:R-:W-:Y:S01]  /*6ad0*/  FMUL R11, R33.reuse, R11 ;  /* 0x0000000b210b7220 */ /* 0x040fe20000400000 */
[C---:B------:R-:W-:Y:S01]  /*6ae0*/  FMUL R0, R33.reuse, R12 ;  /* 0x0000000c21007220 */ /* 0x040fe20000400000 */
[----:B------:R-:W-:Y:S01]  /*6af0*/  FMUL R2, R33, R13 ;  /* 0x0000000d21027220 */ /* 0x000fe20000400000 */
[----:B------:R-:W-:Y:S01]  /*6b00*/  FFMA R10, R35, R39, R10 ;  /* 0x00000027230a7223 */ /* 0x000fe2000000000a */
[----:B------:R-:W-:Y:S01]  /*6b10*/  FMUL R3, R33, R14 ;  /* 0x0000000e21037220 */ /* 0x000fe20000400000 */
[----:B------:R-:W-:Y:S01]  /*6b20*/  F2FP.F16.F32.PACK_AB R6, R9, R8 ;  /* 0x000000080906723e */ /* 0x000fe200000000ff */
[----:B------:R-:W-:Y:S01]  /*6b30*/  FFMA R11, R35, R40, R11 ;  /* 0x00000028230b7223 */ /* 0x000fe2000000000b */
[C---:B------:R-:W-:Y:S01]  /*6b40*/  FMUL R15, R33.reuse, R15 ;  /* 0x0000000f210f7220 */ /* 0x040fe20000400000 */
[----:B------:R-:W-:Y:S01]  /*6b50*/  FMUL R12, R33, R16 ;  /* 0x00000010210c7220 */ /* 0x000fe20000400000 */
[----:B------:R-:W-:Y:S01]  /*6b60*/  FFMA R0, R35, R41, R0 ;  /* 0x0000002923007223 */ /* 0x000fe20000000000 */
[----:B------:R-:W-:Y:S01]  /*6b70*/  MOV R8, UR43 ;  /* 0x0000002b00087c02 */ /* 0x000fe20008000f00 */
[----:B------:R-:W-:Y:S01]  /*6b80*/  FMUL R13, R33, R17 ;  /* 0x00000011210d7220 */ /* 0x000fe20000400000 */
[----:B------:R-:W-:Y:S01]  /*6b90*/  FFMA R2, R35, R42, R2 ;  /* 0x0000002a23027223 */ /* 0x000fe20000000002 */
[----:B------:R-:W-:Y:S01]  /*6ba0*/  FMUL R14, R33, R18 ;  /* 0x00000012210e7220 */ /* 0x000fe20000400000 */
[C---:B------:R-:W-:Y:S01]  /*6bb0*/  FFMA R3, R35.reuse, R43, R3 ;  /* 0x0000002b23037223 */ /* 0x040fe20000000003 */
[----:B------:R-:W-:Y:S01]  /*6bc0*/  FFMA R15, R35, R44, R15 ;  /* 0x0000002c230f7223 */ /* 0x000fe2000000000f */
[----:B------:R-:W-:Y:S01]  /*6bd0*/  FMUL R19, R33, R19 ;  /* 0x0000001321137220 */ /* 0x000fe20000400000 */
[C---:B------:R-:W-:Y:S01]  /*6be0*/  FFMA R12, R35.reuse, R45, R12 ;  /* 0x0000002d230c7223 */ /* 0x040fe2000000000c */
        /* <DEDUP_REMOVED lines=23> */
[----:B------:R-:W-:Y:S02]  /*6d60*/  UIADD3 UR5, UPT, UPT, UR41, 0x20, URZ ;  /* 0x0000002029057890 */ /* 0x000fe4000fffe0ff */
[----:B------:R-:W-:Y:S02]  /*6d70*/  UIADD3 UR4, UPT, UPT, UR10, 0x200, URZ ;  /* 0x000002000a047890 */ /* 0x000fe4000fffe0ff */
[----:B------:R-:W-:Y:S01]  /*6d80*/  UIADD3.X UR9, UPT, UPT, URZ, UR55, URZ, UP0, !UPT ;  /* 0x00000037ff097290 */ /* 0x000fe200087fe4ff */
[----:B------:R-:W-:Y:S01]  /*6d90*/  UMOV UR6, UR42 ;  /* 0x0000002a00067c82 */ /* 0x000fe20008000000 */
[----:B------:R-:W-:Y:S07]  /*6da0*/  UMOV UR7, UR36 ;  /* 0x0000002400077c82 */ /* 0x000fee0008000000 */
[----:B------:R2:W-:Y:S02]  /*6db0*/  UTMASTG.3D [UR4], [UR8] ;  /* 0x00000004080073b5 */ /* 0x0005e40008010000 */
[----:B--2---:R0:W-:Y:S02]  /*6dc0*/  UTMACMDFLUSH ;  /* 0x00000000000079b7 */ /* 0x0041e40000000000 */
.L_x_108:
[----:B------:R-:W-:Y:S05]  /*6dd0*/  BSYNC.RECONVERGENT B0 ;  /* 0x0000000000007941 */ /* 0x000fea0003800200 */
.L_x_107:
[----:B------:R-:W-:Y:S01]  /*6de0*/  UIADD3 UR43, UPT, UPT, UR43, 0x1, URZ ;  /* 0x000000012b2b7890 */ /* 0x000fe2000fffe0ff */
[----:B------:R-:W-:Y:S03]  /*6df0*/  BSSY.RECONVERGENT B0, `(.L_x_109) ;  /* 0x0000008000007945 */ /* 0x000fe60003800200 */
[----:B------:R-:W-:Y:S04]  /*6e00*/  UISETP.NE.AND UP0, UPT, UR43, 0x3, UPT ;  /* 0x000000032b00788c */ /* 0x000fe8000bf05270 */
[----:B------:R-:W-:Y:S02]  /*6e10*/  UISETP.EQ.XOR UP1, UPT, UR40, 0x3, !UP0 ;  /* 0x000000032800788c */ /* 0x000fe4000c722a70 */
[----:B------:R-:W-:Y:S02]  /*6e20*/  USEL UR56, UR43, URZ, UP0 ;  /* 0x000000ff2b387287 */ /* 0x000fe40008000000 */
[----:B------:R-:W-:Y:S04]  /*6e30*/  USEL UR4, URZ, 0x1, !UP1 ;  /* 0x00000001ff047887 */ /* 0x000fe8000c800000 */
[----:B------:R-:W-:Y:S01]  /*6e40*/  ULOP3.LUT UR51, UR51, UR4, URZ, 0x3c, !UPT ;  /* 0x0000000433337292 */ /* 0x000fe2000f8e3cff */
[----:B------:R-:W-:Y:S11]  /*6e50*/  @P0 BRA `(.L_x_110) ;  /* 0x0000000000040947 */ /* 0x000ff60003800000 */
[----:B------:R-:W-:Y:S04]  /*6e60*/  DEPBAR.LE SB0, 0x1 ;  /* 0x000080400000791a */ /* 0x000fe80000000000 */
.L_x_110:
[----:B------:R-:W-:Y:S05]  /*6e70*/  BSYNC.RECONVERGENT B0 ;  /* 0x0000000000007941 */ /* 0x000fea0003800200 */
.L_x_109:
[----:B------:R-:W-:Y:S01]  /*6e80*/  BAR.SYNC.DEFER_BLOCKING 0x1, 0x80 ;  /* 0x0042000000007b1d */ /* 0x000fe20000010000 */
[----:B------:R-:W-:Y:S01]  /*6e90*/  UISETP.NE.AND UP0, UPT, UR50, -0x2, UPT ;  /* 0xfffffffe3200788c */ /* 0x000fe2000bf05270 */
[----:B------:R-:W-:Y:S08]  /*6ea0*/  IADD3 R31, PT, PT, R31, 0x1, RZ ;  /* 0x000000011f1f7810 */ /* 0x000ff00007ffe0ff */
[----:B------:R-:W-:Y:S05]  /*6eb0*/  BRA.U !UP0, `(.L_x_111) ;  /* 0x0000000108287547 */ /* 0x000fea000b800000 */
[----:B------:R-:W-:Y:S01]  /*6ec0*/  ISETP.NE.AND P0, PT, R74, RZ, PT ;  /* 0x000000ff4a00720c */ /* 0x000fe20003f05270 */
[----:B------:R-:W-:Y:S01]  /*6ed0*/  IMAD.U32 R2, RZ, RZ, UR49 ;  /* 0x00000031ff027e24 */ /* 0x000fe2000f8e00ff */
[----:B------:R-:W-:Y:S01]  /*6ee0*/  UIADD3 UR49, UPT, UPT, UR49, 0x1, URZ ;  /* 0x0000000131317890 */ /* 0x000fe2000fffe0ff */
[----:B------:R-:W-:Y:S03]  /*6ef0*/  IMAD.U32 R0, RZ, RZ, UR37 ;  /* 0x00000025ff007e24 */ /* 0x000fe6000f8e00ff */
[----:B------:R-:W-:Y:S04]  /*6f00*/  UISETP.NE.AND UP0, UPT, UR49, 0x3, UPT ;  /* 0x000000033100788c */ /* 0x000fe8000bf05270 */
[----:B------:R-:W-:Y:S03]  /*6f10*/  USEL UR49, UR49, URZ, UP0 ;  /* 0x000000ff31317287 */ /* 0x000fe60008000000 */
[----:B------:R-:W-:Y:S05]  /*6f20*/  @P0 LEA R2, R2, UR48, 0x3 ;  /* 0x0000003002020c11 */ /* 0x000fea000f8e18ff */
[----:B------:R-:W-:Y:S05]  /*6f30*/  @P0 VIADD R2, R2, 0x78 ;  /* 0x0000007802020836 */ /* 0x000fea0000000000 */
[----:B------:R-:W-:Y:S04]  /*6f40*/  @P0 PRMT R0, R0, 0x654, R2 ;  /* 0x0000065400000816 */ /* 0x000fe80000000002 */
[----:B------:R2:W-:Y:S03]  /*6f50*/  @P0 SYNCS.ARRIVE.TRANS64.RED.A1T0 RZ, [R0+URZ], RZ ;  /* 0x000000ff00ff09a7 */ /* 0x0005e600081004ff */
.L_x_111:
[----:B------:R-:W-:Y:S01]  /*6f60*/  ISETP.NE.AND P2, PT, R71, RZ, PT ;  /* 0x000000ff4700720c */ /* 0x000fe20003f45270 */
[----:B------:R-:W-:Y:S01]  /*6f70*/  UIADD3 UR50, UPT, UPT, UR50, 0x2, URZ ;  /* 0x0000000232327890 */ /* 0x000fe2000fffe0ff */
[----:B------:R-:W-:Y:S01]  /*6f80*/  ISETP.NE.AND P0, PT, R73, 0x2, PT ;  /* 0x000000024900780c */ /* 0x000fe20003f05270 */
[----:B------:R-:W-:Y:S01]  /*6f90*/  IMAD.IADD R20, R29, 0x1, R58 ;  /* 0x000000011d147824 */ /* 0x000fe200078e023a */
[----:B------:R-:W-:Y:S01]  /*6fa0*/  ISETP.NE.AND P1, PT, R31, 0x4, PT ;  /* 0x000000041f00780c */ /* 0x000fe20003f25270 */
[----:B------:R-:W-:Y:S01]  /*6fb0*/  IMAD.IADD R21, R30, 0x1, R59 ;  /* 0x000000011e157824 */ /* 0x000fe200078e023b */
[----:B------:R-:W-:Y:S02]  /*6fc0*/  SEL R2, RZ, 0x1, P0 ;  /* 0x00000001ff027807 */ /* 0x000fe40000000000 */
[----:B--2---:R-:W-:Y:S02]  /*6fd0*/  SEL R0, RZ, 0x1, P1 ;  /* 0x00000001ff007807 */ /* 0x004fe40000800000 */
[----:B------:R-:W-:Y:S02]  /*6fe0*/  LOP3.LUT R67, R67, R2, RZ, 0x3c, !PT ;  /* 0x0000000243437212 */ /* 0x000fe400078e3cff */
[----:B------:R-:W-:Y:S02]  /*6ff0*/  LOP3.LUT R68, R68, R0, RZ, 0x3c, !PT ;  /* 0x0000000044447212 */ /* 0x000fe400078e3cff */
[----:B------:R-:W-:Y:S02]  /*7000*/  @P2 R2UR UR36, R66 ;  /* 0x00000000422422ca */ /* 0x000fe400000e0000 */
[----:B------:R-:W-:Y:S02]  /*7010*/  SEL R73, R73, RZ, P0 ;  /* 0x000000ff49497207 */ /* 0x000fe40000000000 */
[----:B------:R-:W-:Y:S01]  /*7020*/  SEL R31, R31, RZ, P1 ;  /* 0x000000ff1f1f7207 */ /* 0x000fe20000800000 */
[----:B------:R-:W-:Y:S10]  /*7030*/  @P2 BRA `(.L_x_112) ;  /* 0xffffffdc00e02947 */ /* 0x000ff4000383ffff */
[----:B------:R-:W-:-:S09]  /*7040*/  UISETP.NE.AND UP0, UPT, UR53, URZ, UPT ;  /* 0x000000ff3500728c */ /* 0x000fd2000bf05270 */
[----:B------:R-:W-:Y:S05]  /*7050*/  BRA.U !UP0, `(.L_x_113) ;  /* 0x0000000108487547 */ /* 0x000fea000b800000 */
[----:B------:R-:W2:Y:S02]  /*7060*/  LDCU.64 UR4, c[0x0][0x890] ;  /* 0x00011200ff0477ac */ /* 0x000ea40008000a00 */
[----:B--2---:R-:W-:-:S04]  /*7070*/  UISETP.NE.U32.AND UP0, UPT, UR4, URZ, UPT ;  /* 0x000000ff0400728c */ /* 0x004fc8000bf05070 */
[----:B------:R-:W-:-:S09]  /*7080*/  UISETP.NE.AND.EX UP0, UPT, UR5, URZ, UPT, UP0 ;  /* 0x000000ff0500728c */ /* 0x000fd2000bf05300 */
[----:B------:R-:W-:Y:S05]  /*7090*/  BRA.U UP0, `(.L_x_114) ;  /* 0x00000001000c7547 */ /* 0x000fea000b800000 */
[----:B------:R-:W-:-:S13]  /*70a0*/  FSETP.NEU.AND P0, PT, R35, RZ, PT ;  /* 0x000000ff2300720b */ /* 0x000fda0003f0d000 */
[----:B------:R-:W-:Y:S05]  /*70b0*/  @!P0 EXIT ;  /* 0x000000000000894d */ /* 0x000fea0003800000 */
[----:B------:R-:W-:Y:S05]  /*70c0*/  BRA `(.L_x_113) ;  /* 0x00000000002c7947 */ /* 0x000fea0003800000 */
.L_x_114:
[----:B------:R-:W-:Y:S01]  /*70d0*/  ISETP.NE.AND P0, PT, R72, RZ, PT ;  /* 0x000000ff4800720c */ /* 0x000fe20003f05270 */
[----:B------:R-:W-:-:S12]  /*70e0*/  BSSY.RECONVERGENT B0, `(.L_x_113) ;  /* 0x0000009000007945 */ /* 0x000fd80003800200 */
[----:B------:R-:W-:Y:S05]  /*70f0*/  @P0 BRA `(.L_x_115) ;  /* 0x0000000000140947 */ /* 0x000fea0003800000 */
[----:B------:R-:W2:Y:S02]  /*7100*/  LDCU.64 UR4, c[0x0][0x888] ;  /* 0x00011100ff0477ac */ /* 0x000ea40008000a00 */
[----:B--2---:R-:W-:-:S04]  /*7110*/  ISETP.NE.U32.AND P0, PT, RZ, UR4, PT ;  /* 0x00000004ff007c0c */ /* 0x004fc8000bf05070 */
[----:B------:R-:W-:-:S13]  /*7120*/  ISETP.NE.AND.EX P0, PT, RZ, UR5, PT, P0 ;  /* 0x00000005ff007c0c */ /* 0x000fda000bf05300 */
[----:B------:R-:W-:Y:S05]  /*7130*/  @!P0 EXIT ;  /* 0x000000000000894d */ /* 0x000fea0003800000 */
[----:B------:R-:W-:Y:S05]  /*7140*/  BRA `(.L_x_116) ;  /* 0x0000000000087947 */ /* 0x000fea0003800000 */
.L_x_115:
[----:B------:R-:W-:-:S13]  /*7150*/  FSETP.NEU.AND P0, PT, R35, RZ, PT ;  /* 0x000000ff2300720b */ /* 0x000fda0003f0d000 */
[----:B------:R-:W-:Y:S05]  /*7160*/  @!P0 EXIT ;  /* 0x000000000000894d */ /* 0x000fea0003800000 */
.L_x_116:
[----:B------:R-:W-:Y:S05]  /*7170*/  BSYNC.RECONVERGENT B0 ;  /* 0x0000000000007941 */ /* 0x000fea0003800200 */
.L_x_113:
[----:B------:R-:W-:Y:S01]  /*7180*/  ULEA UR4, UR49, UR48, 0x3 ;  /* 0x0000003031047291 */ /* 0x000fe2000f8e18ff */
[----:B------:R-:W-:-:S04]  /*7190*/  DEPBAR.LE SB0, 0x0 ;  /* 0x000080000000791a */ /* 0x000fc80000000000 */
[----:B------:R-:W-:-:S04]  /*71a0*/  UIADD3 UR4, UPT, UPT, UR4, 0x78, URZ ;  /* 0x0000007804047890 */ /* 0x000fc8000fffe0ff */
[----:B------:R-:W-:-:S09]  /*71b0*/  UPRMT UR4, UR37, 0x654, UR4 ;  /* 0x0000065425047896 */ /* 0x000fd20008000004 */
[----:B------:R-:W-:Y:S01]  /*71c0*/  SYNCS.ARRIVE.TRANS64.RED.A1T0 RZ, [UR4], RZ ;  /* 0x000000ffffff79a7 */ /* 0x000fe20008100404 */
[----:B------:R-:W-:Y:S05]  /*71d0*/  EXIT ;  /* 0x000000000000794d */ /* 0x000fea0003800000 */
.L_x_19:
[----:B--2---:R2:W1:Y:S02]  /*71e0*/  SYNCS.PHASECHK.TRANS64.TRYWAIT P0, [R2+URZ+0x110], R3 ;  /* 0x00011003020075a7 */ /* 0x00446400080011ff */
[----:B-1----:R-:W-:Y:S05]  /*71f0*/  @!P0 NANOSLEEP.SYNCS 0x989680 ;  /* 0x009896800000895d */ /* 0x002fea0003900000 */
[----:B------:R-:W1:Y:S02]  /*7200*/  @!P0 SYNCS.PHASECHK.TRANS64 P0, [R2+URZ+0x110], R3 ;  /* 0x00011003020085a7 */ /* 0x000e6400080010ff */
[----:B-1----:R-:W-:Y:S05]  /*7210*/  @!P0 BRA `(.L_x_19) ;  /* 0xfffffffc00f08947 */ /* 0x002fea000383ffff */
[----:B------:R-:W-:Y:S05]  /*7220*/  BRA `(.L_x_117) ;  /* 0xffffffa000f47947 */ /* 0x000fea000383ffff */
.L_x_22:
[----:B-1----:R-:W-:-:S07]  /*7230*/  MOV R2, UR33 ;  /* 0x0000002100027c02 */ /* 0x002fce0008000f00 */
.L_x_118:
[----:B-1----:R1:W2:Y:S02]  /*7240*/  SYNCS.PHASECHK.TRANS64.TRYWAIT P0, [R2+URZ+0x30], R4 ;  /* 0x00003004020075a7 */ /* 0x0022a400080011ff */
[----:B--2---:R-:W-:Y:S05]  /*7250*/  @!P0 NANOSLEEP.SYNCS 0x989680 ;  /* 0x009896800000895d */ /* 0x004fea0003900000 */
[----:B------:R-:W2:Y:S02]  /*7260*/  @!P0 SYNCS.PHASECHK.TRANS64 P0, [R2+URZ+0x30], R4 ;  /* 0x00003004020085a7 */ /* 0x000ea400080010ff */
[----:B--2---:R-:W-:Y:S05]  /*7270*/  @!P0 BRA `(.L_x_118) ;  /* 0xfffffffc00f08947 */ /* 0x004fea000383ffff */
[----:B------:R-:W-:Y:S05]  /*7280*/  BRA `(.L_x_21) ;  /* 0xffffffa400447947 */ /* 0x000fea000383ffff */
.L_x_28:
[----:B-1----:R-:W-:-:S07]  /*7290*/  MOV R2, UR33 ;  /* 0x0000002100027c02 */ /* 0x002fce0008000f00 */
.L_x_119:
[----:B-1----:R1:W2:Y:S02]  /*72a0*/  SYNCS.PHASECHK.TRANS64.TRYWAIT P0, [R2+URZ+0x30], R4 ;  /* 0x00003004020075a7 */ /* 0x0022a400080011ff */
[----:B--2---:R-:W-:Y:S05]  /*72b0*/  @!P0 NANOSLEEP.SYNCS 0x989680 ;  /* 0x009896800000895d */ /* 0x004fea0003900000 */
[----:B------:R-:W2:Y:S02]  /*72c0*/  @!P0 SYNCS.PHASECHK.TRANS64 P0, [R2+URZ+0x30], R4 ;  /* 0x00003004020085a7 */ /* 0x000ea400080010ff */
[----:B--2---:R-:W-:Y:S05]  /*72d0*/  @!P0 BRA `(.L_x_119) ;  /* 0xfffffffc00f08947 */ /* 0x004fea000383ffff */
[----:B------:R-:W-:Y:S05]  /*72e0*/  BRA `(.L_x_27) ;  /* 0xffffffa800187947 */ /* 0x000fea000383ffff */
.L_x_32:
[----:B-1----:R1:W2:Y:S02]  /*72f0*/  SYNCS.PHASECHK.TRANS64.TRYWAIT P0, [R2+URZ+0xa0], R3 ;  /* 0x0000a003020075a7 */ /* 0x0022a400080011ff */
[----:B--2---:R-:W-:Y:S05]  /*7300*/  @!P0 NANOSLEEP.SYNCS 0x989680 ;  /* 0x009896800000895d */ /* 0x004fea0003900000 */
[----:B------:R-:W2:Y:S02]  /*7310*/  @!P0 SYNCS.PHASECHK.TRANS64 P0, [R2+URZ+0xa0], R3 ;  /* 0x0000a003020085a7 */ /* 0x000ea400080010ff */
[----:B--2---:R-:W-:Y:S05]  /*7320*/  @!P0 BRA `(.L_x_32) ;  /* 0xfffffffc00f08947 */ /* 0x004fea000383ffff */
[----:B------:R-:W-:Y:S05]  /*7330*/  BRA `(.L_x_120) ;  /* 0xffffffa800cc7947 */ /* 0x000fea000383ffff */
.L_x_36:
[----:B----4-:R-:W-:-:S07]  /*7340*/  MOV R0, UR5 ;  /* 0x0000000500007c02 */ /* 0x010fce0008000f00 */
.L_x_121:
[----:B-1----:R1:W2:Y:S02]  /*7350*/  SYNCS.PHASECHK.TRANS64.TRYWAIT P0, [R0+URZ], R2 ;  /* 0x00000002000075a7 */ /* 0x0022a400080011ff */
[----:B--2---:R-:W-:Y:S05]  /*7360*/  @!P0 NANOSLEEP.SYNCS 0x989680 ;  /* 0x009896800000895d */ /* 0x004fea0003900000 */
[----:B------:R-:W2:Y:S02]  /*7370*/  @!P0 SYNCS.PHASECHK.TRANS64 P0, [R0+URZ], R2 ;  /* 0x00000002000085a7 */ /* 0x000ea400080010ff */
[----:B--2---:R-:W-:Y:S05]  /*7380*/  @!P0 BRA `(.L_x_121) ;  /* 0xfffffffc00f08947 */ /* 0x004fea000383ffff */
[----:B------:R-:W-:Y:S05]  /*7390*/  BRA `(.L_x_122) ;  /* 0xffffffb0003c7947 */ /* 0x000fea000383ffff */
.L_x_37:
[----:B----4-:R-:W-:-:S07]  /*73a0*/  MOV R0, UR5 ;  /* 0x0000000500007c02 */ /* 0x010fce0008000f00 */
.L_x_123:
[----:B-1----:R1:W2:Y:S02]  /*73b0*/  SYNCS.PHASECHK.TRANS64.TRYWAIT P0, [R0+URZ], R3 ;  /* 0x00000003000075a7 */ /* 0x0022a400080011ff */
[----:B--2---:R-:W-:Y:S05]  /*73c0*/  @!P0 NANOSLEEP.SYNCS 0x989680 ;  /* 0x009896800000895d */ /* 0x004fea0003900000 */
[----:B------:R-:W2:Y:S02]  /*73d0*/  @!P0 SYNCS.PHASECHK.TRANS64 P0, [R0+URZ], R3 ;  /* 0x00000003000085a7 */ /* 0x000ea400080010ff */
[----:B--2---:R-:W-:Y:S05]  /*73e0*/  @!P0 BRA `(.L_x_123) ;  /* 0xfffffffc00f08947 */ /* 0x004fea000383ffff */
[----:B------:R-:W-:Y:S05]  /*73f0*/  BRA `(.L_x_124) ;  /* 0xffffffb000487947 */ /* 0x000fea000383ffff */
.L_x_38:
[----:B----4-:R-:W-:-:S07]  /*7400*/  MOV R0, UR5 ;  /* 0x0000000500007c02 */ /* 0x010fce0008000f00 */
.L_x_125:
[----:B-1----:R1:W2:Y:S02]  /*7410*/  SYNCS.PHASECHK.TRANS64.TRYWAIT P0, [R0+URZ], R3 ;  /* 0x00000003000075a7 */ /* 0x0022a400080011ff */
[----:B--2---:R-:W-:Y:S05]  /*7420*/  @!P0 NANOSLEEP.SYNCS 0x989680 ;  /* 0x009896800000895d */ /* 0x004fea0003900000 */
[----:B------:R-:W2:Y:S02]  /*7430*/  @!P0 SYNCS.PHASECHK.TRANS64 P0, [R0+URZ], R3 ;  /* 0x00000003000085a7 */ /* 0x000ea400080010ff */
[----:B--2---:R-:W-:Y:S05]  /*7440*/  @!P0 BRA `(.L_x_125) ;  /* 0xfffffffc00f08947 */ /* 0x004fea000383ffff */
[----:B------:R-:W-:Y:S05]  /*7450*/  BRA `(.L_x_126) ;  /* 0xffffffb000547947 */ /* 0x000fea000383ffff */
.L_x_39:
[----:B----4-:R-:W-:-:S07]  /*7460*/  MOV R0, UR5 ;  /* 0x0000000500007c02 */ /* 0x010fce0008000f00 */
.L_x_127:
[----:B-1----:R1:W2:Y:S02]  /*7470*/  SYNCS.PHASECHK.TRANS64.TRYWAIT P0, [R0+URZ], R3 ;  /* 0x00000003000075a7 */ /* 0x0022a400080011ff */
[----:B--2---:R-:W-:Y:S05]  /*7480*/  @!P0 NANOSLEEP.SYNCS 0x989680 ;  /* 0x009896800000895d */ /* 0x004fea0003900000 */
[----:B------:R-:W2:Y:S02]  /*7490*/  @!P0 SYNCS.PHASECHK.TRANS64 P0, [R0+URZ], R3 ;  /* 0x00000003000085a7 */ /* 0x000ea400080010ff */
[----:B--2---:R-:W-:Y:S05]  /*74a0*/  @!P0 BRA `(.L_x_127) ;  /* 0xfffffffc00f08947 */ /* 0x004fea000383ffff */
[----:B------:R-:W-:Y:S05]  /*74b0*/  BRA `(.L_x_128) ;  /* 0xffffffb000607947 */ /* 0x000fea000383ffff */
.L_x_40:
[----:B----4-:R-:W-:-:S07]  /*74c0*/  MOV R0, UR5 ;  /* 0x0000000500007c02 */ /* 0x010fce0008000f00 */
.L_x_129:
[----:B-1----:R1:W2:Y:S02]  /*74d0*/  SYNCS.PHASECHK.TRANS64.TRYWAIT P0, [R0+URZ], R3 ;  /* 0x00000003000075a7 */ /* 0x0022a400080011ff */
[----:B--2---:R-:W-:Y:S05]  /*74e0*/  @!P0 NANOSLEEP.SYNCS 0x989680 ;  /* 0x009896800000895d */ /* 0x004fea0003900000 */
[----:B------:R-:W2:Y:S02]  /*74f0*/  @!P0 SYNCS.PHASECHK.TRANS64 P0, [R0+URZ], R3 ;  /* 0x00000003000085a7 */ /* 0x000ea400080010ff */
[----:B--2---:R-:W-:Y:S05]  /*7500*/  @!P0 BRA `(.L_x_129) ;  /* 0xfffffffc00f08947 */ /* 0x004fea000383ffff */
[----:B------:R-:W-:Y:S05]  /*7510*/  BRA `(.L_x_130) ;  /* 0xffffffb0006c7947 */ /* 0x000fea000383ffff */
.L_x_43:
[----:B-1----:R1:W2:Y:S02]  /*7520*/  SYNCS.PHASECHK.TRANS64.TRYWAIT P0, [R0+URZ+0x100], R4 ;  /* 0x00010004000075a7 */ /* 0x0022a400080011ff */
[----:B--2---:R-:W-:Y:S05]  /*7530*/  @!P0 NANOSLEEP.SYNCS 0x989680 ;  /* 0x009896800000895d */ /* 0x004fea0003900000 */
[----:B------:R-:W2:Y:S02]  /*7540*/  @!P0 SYNCS.PHASECHK.TRANS64 P0, [R0+URZ+0x100], R4 ;  /* 0x00010004000085a7 */ /* 0x000ea400080010ff */
[----:B--2---:R-:W-:Y:S05]  /*7550*/  @!P0 BRA `(.L_x_43) ;  /* 0xfffffffc00f08947 */ /* 0x004fea000383ffff */
[----:B------:R-:W-:Y:S05]  /*7560*/  BRA `(.L_x_131) ;  /* 0xffffffb000c87947 */ /* 0x000fea000383ffff */
.L_x_44:
[----:B------:R-:W-:-:S07]  /*7570*/  MOV R0, UR5 ;  /* 0x0000000500007c02 */ /* 0x000fce0008000f00 */
.L_x_132:
[----:B-1----:R1:W2:Y:S02]  /*7580*/  SYNCS.PHASECHK.TRANS64.TRYWAIT P0, [R0+URZ+0xb0], R5 ;  /* 0x0000b005000075a7 */ /* 0x0022a400080011ff */
[----:B--2---:R-:W-:Y:S05]  /*7590*/  @!P0 NANOSLEEP.SYNCS 0x989680 ;  /* 0x009896800000895d */ /* 0x004fea0003900000 */
[----:B------:R-:W2:Y:S02]  /*75a0*/  @!P0 SYNCS.PHASECHK.TRANS64 P0, [R0+URZ+0xb0], R5 ;  /* 0x0000b005000085a7 */ /* 0x000ea400080010ff */
[----:B--2---:R-:W-:Y:S05]  /*75b0*/  @!P0 BRA `(.L_x_132) ;  /* 0xfffffffc00f08947 */ /* 0x004fea000383ffff */
[----:B------:R-:W-:Y:S05]  /*75c0*/  BRA `(.L_x_133) ;  /* 0xffffffb000d87947 */ /* 0x000fea000383ffff */
.L_x_45:
[----:B-1----:R1:W2:Y:S02]  /*75d0*/  SYNCS.PHASECHK.TRANS64.TRYWAIT P1, [R0+URZ+0xa0], R4 ;  /* 0x0000a004000075a7 */ /* 0x0022a400080211ff */
[----:B--2---:R-:W-:Y:S05]  /*75e0*/  @!P1 NANOSLEEP.SYNCS 0x989680 ;  /* 0x009896800000995d */ /* 0x004fea0003900000 */
[----:B------:R-:W2:Y:S02]  /*75f0*/  @!P1 SYNCS.PHASECHK.TRANS64 P1, [R0+URZ+0xa0], R4 ;  /* 0x0000a004000095a7 */ /* 0x000ea400080210ff */
[----:B--2---:R-:W-:Y:S05]  /*7600*/  @!P1 BRA `(.L_x_45) ;  /* 0xfffffffc00f09947 */ /* 0x004fea000383ffff */
[----:B------:R-:W-:Y:S05]  /*7610*/  BRA `(.L_x_134) ;  /* 0xffffffb400087947 */ /* 0x000fea000383ffff */
.L_x_48:
[----:B------:R-:W-:-:S07]  /*7620*/  MOV R0, UR5 ;  /* 0x0000000500007c02 */ /* 0x000fce0008000f00 */
.L_x_135:
[----:B-1----:R1:W2:Y:S02]  /*7630*/  SYNCS.PHASECHK.TRANS64.TRYWAIT P0, [R0+URZ+0xb0], R2 ;  /* 0x0000b002000075a7 */ /* 0x0022a400080011ff */
[----:B--2---:R-:W-:Y:S05]  /*7640*/  @!P0 NANOSLEEP.SYNCS 0x989680 ;  /* 0x009896800000895d */ /* 0x004fea0003900000 */
[----:B------:R-:W2:Y:S02]  /*7650*/  @!P0 SYNCS.PHASECHK.TRANS64 P0, [R0+URZ+0xb0], R2 ;  /* 0x0000b002000085a7 */ /* 0x000ea400080010ff */
[----:B--2---:R-:W-:Y:S05]  /*7660*/  @!P0 BRA `(.L_x_135) ;  /* 0xfffffffc00f08947 */ /* 0x004fea000383ffff */
[----:B------:R-:W-:Y:S05]  /*7670*/  BRA `(.L_x_47) ;  /* 0xffffffb4005c7947 */ /* 0x000fea000383ffff */
.L_x_55:
[----:B-1----:R1:W2:Y:S02]  /*7680*/  SYNCS.PHASECHK.TRANS64.TRYWAIT P1, [R0+URZ+0xa0], R2 ;  /* 0x0000a002000075a7 */ /* 0x0022a400080211ff */
[----:B--2---:R-:W-:Y:S05]  /*7690*/  @!P1 NANOSLEEP.SYNCS 0x989680 ;  /* 0x009896800000995d */ /* 0x004fea0003900000 */
[----:B------:R-:W2:Y:S02]  /*76a0*/  @!P1 SYNCS.PHASECHK.TRANS64 P1, [R0+URZ+0xa0], R2 ;  /* 0x0000a002000095a7 */ /* 0x000ea400080210ff */
[----:B--2---:R-:W-:Y:S05]  /*76b0*/  @!P1 BRA `(.L_x_55) ;  /* 0xfffffffc00f09947 */ /* 0x004fea000383ffff */
[----:B------:R-:W-:Y:S05]  /*76c0*/  BRA `(.L_x_136) ;  /* 0xffffffb800ec7947 */ /* 0x000fea000383ffff */
.L_x_56:
[----:B------:R-:W-:-:S07]  /*76d0*/  MOV R2, UR6 ;  /* 0x0000000600027c02 */ /* 0x000fce0008000f00 */
.L_x_137:
[----:B-1----:R1:W2:Y:S02]  /*76e0*/  SYNCS.PHASECHK.TRANS64.TRYWAIT P0, [R2+URZ+0xe0], R0 ;  /* 0x0000e000020075a7 */ /* 0x0022a400080011ff */
[----:B--2---:R-:W-:Y:S05]  /*76f0*/  @!P0 NANOSLEEP.SYNCS 0x989680 ;  /* 0x009896800000895d */ /* 0x004fea0003900000 */
[----:B------:R-:W2:Y:S02]  /*7700*/  @!P0 SYNCS.PHASECHK.TRANS64 P0, [R2+URZ+0xe0], R0 ;  /* 0x0000e000020085a7 */ /* 0x000ea400080010ff */
[----:B--2---:R-:W-:Y:S05]  /*7710*/  @!P0 BRA `(.L_x_137) ;  /* 0xfffffffc00f08947 */ /* 0x004fea000383ffff */
[----:B------:R-:W-:Y:S05]  /*7720*/  BRA `(.L_x_138) ;  /* 0xffffffbc003c7947 */ /* 0x000fea000383ffff */
.L_x_59:
[----:B------:R-:W-:Y:S07]  /*7730*/  MOV R0, UR11 ;  /* 0x0000000b00007c02 */ /* 0x000fee0008000f00 */
.L_x_139:
[----:B-1----:R1:W2:Y:S02]  /*7740*/  SYNCS.PHASECHK.TRANS64.TRYWAIT P0, [R0+URZ], R2 ;  /* 0x00000002000075a7 */ /* 0x0022a400080011ff */
[----:B--2---:R-:W-:Y:S05]  /*7750*/  @!P0 NANOSLEEP.SYNCS 0x989680 ;  /* 0x009896800000895d */ /* 0x004fea0003900000 */
[----:B------:R-:W2:Y:S02]  /*7760*/  @!P0 SYNCS.PHASECHK.TRANS64 P0, [R0+URZ], R2 ;  /* 0x00000002000085a7 */ /* 0x000ea400080010ff */
[----:B--2---:R-:W-:Y:S05]  /*7770*/  @!P0 BRA `(.L_x_139) ;  /* 0xfffffffc00f08947 */ /* 0x004fea000383ffff */
[----:B------:R-:W-:Y:S05]  /*7780*/  BRA `(.L_x_58) ;  /* 0xffffffbc00587947 */ /* 0x000fea000383ffff */
.L_x_62:
[----:B------:R-:W-:-:S07]  /*7790*/  MOV R0, UR6 ;  /* 0x0000000600007c02 */ /* 0x000fce0008000f00 */
.L_x_140:
[----:B--2---:R2:W4:Y:S02]  /*77a0*/  SYNCS.PHASECHK.TRANS64.TRYWAIT P0, [R0+URZ], R2 ;  /* 0x00000002000075a7 */ /* 0x00452400080011ff */
[----:B----4-:R-:W-:Y:S05]  /*77b0*/  @!P0 NANOSLEEP.SYNCS 0x989680 ;  /* 0x009896800000895d */ /* 0x010fea0003900000 */
[----:B------:R-:W4:Y:S02]  /*77c0*/  @!P0 SYNCS.PHASECHK.TRANS64 P0, [R0+URZ], R2 ;  /* 0x00000002000085a7 */ /* 0x000f2400080010ff */
[----:B----4-:R-:W-:Y:S05]  /*77d0*/  @!P0 BRA `(.L_x_140) ;  /* 0xfffffffc00f08947 */ /* 0x010fea000383ffff */
[----:B------:R-:W-:Y:S05]  /*77e0*/  BRA `(.L_x_141) ;  /* 0xffffffc000847947 */ /* 0x000fea000383ffff */
.L_x_63:
[----:B------:R-:W-:-:S07]  /*77f0*/  MOV R0, UR6 ;  /* 0x0000000600007c02 */ /* 0x000fce0008000f00 */
.L_x_142:
[----:B-1----:R1:W2:Y:S02]  /*7800*/  SYNCS.PHASECHK.TRANS64.TRYWAIT P0, [R0+URZ], R3 ;  /* 0x00000003000075a7 */ /* 0x0022a400080011ff */
[----:B--2---:R-:W-:Y:S05]  /*7810*/  @!P0 NANOSLEEP.SYNCS 0x989680 ;  /* 0x009896800000895d */ /* 0x004fea0003900000 */
[----:B------:R-:W2:Y:S02]  /*7820*/  @!P0 SYNCS.PHASECHK.TRANS64 P0, [R0+URZ], R3 ;  /* 0x00000003000085a7 */ /* 0x000ea400080010ff */
[----:B--2---:R-:W-:Y:S05]  /*7830*/  @!P0 BRA `(.L_x_142) ;  /* 0xfffffffc00f08947 */ /* 0x004fea000383ffff */
[----:B------:R-:W-:Y:S05]  /*7840*/  BRA `(.L_x_143) ;  /* 0xffffffc000907947 */ /* 0x000fea000383ffff */
.L_x_64:
[----:B------:R-:W-:-:S07]  /*7850*/  MOV R0, UR6 ;  /* 0x0000000600007c02 */ /* 0x000fce0008000f00 */
.L_x_144:
[----:B-1----:R1:W2:Y:S02]  /*7860*/  SYNCS.PHASECHK.TRANS64.TRYWAIT P0, [R0+URZ], R3 ;  /* 0x00000003000075a7 */ /* 0x0022a400080011ff */
[----:B--2---:R-:W-:Y:S05]  /*7870*/  @!P0 NANOSLEEP.SYNCS 0x989680 ;  /* 0x009896800000895d */ /* 0x004fea0003900000 */
[----:B------:R-:W2:Y:S02]  /*7880*/  @!P0 SYNCS.PHASECHK.TRANS64 P0, [R0+URZ], R3 ;  /* 0x00000003000085a7 */ /* 0x000ea400080010ff */
[----:B--2---:R-:W-:Y:S05]  /*7890*/  @!P0 BRA `(.L_x_144) ;  /* 0xfffffffc00f08947 */ /* 0x004fea000383ffff */
[----:B------:R-:W-:Y:S05]  /*78a0*/  BRA `(.L_x_145) ;  /* 0xffffffc0009c7947 */ /* 0x000fea000383ffff */
.L_x_65:
[----:B-1----:R-:W-:-:S07]  /*78b0*/  MOV R0, UR7 ;  /* 0x0000000700007c02 */ /* 0x002fce0008000f00 */
.L_x_146:
[----:B-1----:R1:W2:Y:S02]  /*78c0*/  SYNCS.PHASECHK.TRANS64.TRYWAIT P0, [R0+URZ], R2 ;  /* 0x00000002000075a7 */ /* 0x0022a400080011ff */
[----:B--2---:R-:W-:Y:S05]  /*78d0*/  @!P0 NANOSLEEP.SYNCS 0x989680 ;  /* 0x009896800000895d */ /* 0x004fea0003900000 */
[----:B------:R-:W2:Y:S02]  /*78e0*/  @!P0 SYNCS.PHASECHK.TRANS64 P0, [R0+URZ], R2 ;  /* 0x00000002000085a7 */ /* 0x000ea400080010ff */
[----:B--2---:R-:W-:Y:S05]  /*78f0*/  @!P0 BRA `(.L_x_146) ;  /* 0xfffffffc00f08947 */ /* 0x004fea000383ffff */
[----:B------:R-:W-:Y:S05]  /*7900*/  BRA `(.L_x_147) ;  /* 0xffffffc000a87947 */ /* 0x000fea000383ffff */
.L_x_70:
[----:B--2---:R2:W3:Y:S02]  /*7910*/  SYNCS.PHASECHK.TRANS64.TRYWAIT P0, [R0+URZ+0xa0], R2 ;  /* 0x0000a002000075a7 */ /* 0x0044e400080011ff */
[----:B---3--:R-:W-:Y:S05]  /*7920*/  @!P0 NANOSLEEP.SYNCS 0x989680 ;  /* 0x009896800000895d */ /* 0x008fea0003900000 */
[----:B------:R-:W3:Y:S02]  /*7930*/  @!P0 SYNCS.PHASECHK.TRANS64 P0, [R0+URZ+0xa0], R2 ;  /* 0x0000a002000085a7 */ /* 0x000ee400080010ff */
[----:B---3--:R-:W-:Y:S05]  /*7940*/  @!P0 BRA `(.L_x_70) ;  /* 0xfffffffc00f08947 */ /* 0x008fea000383ffff */
[----:B------:R-:W-:Y:S05]  /*7950*/  BRA `(.L_x_148) ;  /* 0xffffffc400a07947 */ /* 0x000fea000383ffff */
.L_x_73:
[----:B------:R-:W-:Y:S07]  /*7960*/  MOV R0, UR7 ;  /* 0x0000000700007c02 */ /* 0x000fee0008000f00 */
.L_x_149:
[----:B--2---:R2:W3:Y:S02]  /*7970*/  SYNCS.PHASECHK.TRANS64.TRYWAIT P0, [R0+URZ+0x98], R2 ;  /* 0x00009802000075a7 */ /* 0x0044e400080011ff */
[----:B---3--:R-:W-:Y:S05]  /*7980*/  @!P0 NANOSLEEP.SYNCS 0x989680 ;  /* 0x009896800000895d */ /* 0x008fea0003900000 */
[----:B------:R-:W3:Y:S02]  /*7990*/  @!P0 SYNCS.PHASECHK.TRANS64 P0, [R0+URZ+0x98], R2 ;  /* 0x00009802000085a7 */ /* 0x000ee400080010ff */
[----:B---3--:R-:W-:Y:S05]  /*79a0*/  @!P0 BRA `(.L_x_149) ;  /* 0xfffffffc00f08947 */ /* 0x008fea000383ffff */
[----:B------:R-:W-:Y:S05]  /*79b0*/  BRA `(.L_x_72) ;  /* 0xffffffc800807947 */ /* 0x000fea000383ffff */
.L_x_76:
[----:B------:R-:W-:Y:S07]  /*79c0*/  MOV R0, UR15 ;  /* 0x0000000f00007c02 */ /* 0x000fee0008000f00 */
.L_x_150:
[----:B-1----:R1:W2:Y:S02]  /*79d0*/  SYNCS.PHASECHK.TRANS64.TRYWAIT P0, [R0+URZ+0x78], R9 ;  /* 0x00007809000075a7 */ /* 0x0022a400080011ff */
[----:B--2---:R-:W-:Y:S05]  /*79e0*/  @!P0 NANOSLEEP.SYNCS 0x989680 ;  /* 0x009896800000895d */ /* 0x004fea0003900000 */
[----:B------:R-:W2:Y:S02]  /*79f0*/  @!P0 SYNCS.PHASECHK.TRANS64 P0, [R0+URZ+0x78], R9 ;  /* 0x00007809000085a7 */ /* 0x000ea400080010ff */
[----:B--2---:R-:W-:Y:S05]  /*7a00*/  @!P0 BRA `(.L_x_150) ;  /* 0xfffffffc00f08947 */ /* 0x004fea000383ffff */
[----:B------:R-:W-:Y:S05]  /*7a10*/  BRA `(.L_x_151) ;  /* 0xffffffc800f87947 */ /* 0x000fea000383ffff */
.L_x_77:
[----:B------:R-:W-:Y:S07]  /*7a20*/  MOV R0, UR13 ;  /* 0x0000000d00007c02 */ /* 0x000fee0008000f00 */
.L_x_152:
[----:B-1----:R1:W2:Y:S02]  /*7a30*/  SYNCS.PHASECHK.TRANS64.TRYWAIT P0, [R0+URZ+0x78], R20 ;  /* 0x00007814000075a7 */ /* 0x0022a400080011ff */
[----:B--2---:R-:W-:Y:S05]  /*7a40*/  @!P0 NANOSLEEP.SYNCS 0x989680 ;  /* 0x009896800000895d */ /* 0x004fea0003900000 */
[----:B------:R-:W2:Y:S02]  /*7a50*/  @!P0 SYNCS.PHASECHK.TRANS64 P0, [R0+URZ+0x78], R20 ;  /* 0x00007814000085a7 */ /* 0x000ea400080010ff */
[----:B--2---:R-:W-:Y:S05]  /*7a60*/  @!P0 BRA `(.L_x_152) ;  /* 0xfffffffc00f08947 */ /* 0x004fea000383ffff */
[----:B------:R-:W-:Y:S05]  /*7a70*/  BRA `(.L_x_153) ;  /* 0xffffffcc00987947 */ /* 0x000fea000383ffff */
.L_x_79:
[----:B------:R-:W-:-:S07]  /*7a80*/  MOV R0, UR4 ;  /* 0x0000000400007c02 */ /* 0x000fce0008000f00 */
.L_x_154:
[----:B-1----:R1:W3:Y:S02]  /*7a90*/  SYNCS.PHASECHK.TRANS64.TRYWAIT P0, [R0+URZ], R2 ;  /* 0x00000002000075a7 */ /* 0x0022e400080011ff */
[----:B---3--:R-:W-:Y:S05]  /*7aa0*/  @!P0 NANOSLEEP.SYNCS 0x989680 ;  /* 0x009896800000895d */ /* 0x008fea0003900000 */
[----:B------:R-:W3:Y:S02]  /*7ab0*/  @!P0 SYNCS.PHASECHK.TRANS64 P0, [R0+URZ], R2 ;  /* 0x00000002000085a7 */ /* 0x000ee400080010ff */
[----:B---3--:R-:W-:Y:S05]  /*7ac0*/  @!P0 BRA `(.L_x_154) ;  /* 0xfffffffc00f08947 */ /* 0x008fea000383ffff */
[----:B------:R-:W-:Y:S05]  /*7ad0*/  BRA `(.L_x_155) ;  /* 0xffffffd000247947 */ /* 0x000fea000383ffff */
.L_x_80:
[----:B------:R-:W-:-:S07]  /*7ae0*/  MOV R0, UR4 ;  /* 0x0000000400007c02 */ /* 0x000fce0008000f00 */
.L_x_156:
[----:B-1----:R1:W3:Y:S02]  /*7af0*/  SYNCS.PHASECHK.TRANS64.TRYWAIT P0, [R0+URZ], R2 ;  /* 0x00000002000075a7 */ /* 0x0022e400080011ff */
[----:B---3--:R-:W-:Y:S05]  /*7b00*/  @!P0 NANOSLEEP.SYNCS 0x989680 ;  /* 0x009896800000895d */ /* 0x008fea0003900000 */
[----:B------:R-:W3:Y:S02]  /*7b10*/  @!P0 SYNCS.PHASECHK.TRANS64 P0, [R0+URZ], R2 ;  /* 0x00000002000085a7 */ /* 0x000ee400080010ff */
[----:B---3--:R-:W-:Y:S05]  /*7b20*/  @!P0 BRA `(.L_x_156) ;  /* 0xfffffffc00f08947 */ /* 0x008fea000383ffff */
[----:B------:R-:W-:Y:S05]  /*7b30*/  BRA `(.L_x_157) ;  /* 0xffffffd000307947 */ /* 0x000fea000383ffff */
.L_x_82:
[----:B--2---:R2:W4:Y:S02]  /*7b40*/  SYNCS.PHASECHK.TRANS64.TRYWAIT P0, [R0+URZ+0xa0], R2 ;  /* 0x0000a002000075a7 */ /* 0x00452400080011ff */
[----:B----4-:R-:W-:Y:S05]  /*7b50*/  @!P0 NANOSLEEP.SYNCS 0x989680 ;  /* 0x009896800000895d */ /* 0x010fea0003900000 */
[----:B------:R-:W4:Y:S02]  /*7b60*/  @!P0 SYNCS.PHASECHK.TRANS64 P0, [R0+URZ+0xa0], R2 ;  /* 0x0000a002000085a7 */ /* 0x000f2400080010ff */
[----:B----4-:R-:W-:Y:S05]  /*7b70*/  @!P0 BRA `(.L_x_82) ;  /* 0xfffffffc00f08947 */ /* 0x010fea000383ffff */
[----:B------:R-:W-:Y:S05]  /*7b80*/  BRA `(.L_x_158) ;  /* 0xffffffd400207947 */ /* 0x000fea000383ffff */
.L_x_92:
[----:B-1----:R1:W3:Y:S02]  /*7b90*/  SYNCS.PHASECHK.TRANS64.TRYWAIT P1, [R2+URZ+0x60], R4 ;  /* 0x00006004020075a7 */ /* 0x0022e400080211ff */
[----:B---3--:R-:W-:Y:S05]  /*7ba0*/  @!P1 NANOSLEEP.SYNCS 0x989680 ;  /* 0x009896800000995d */ /* 0x008fea0003900000 */
[----:B------:R-:W3:Y:S02]  /*7bb0*/  @!P1 SYNCS.PHASECHK.TRANS64 P1, [R2+URZ+0x60], R4 ;  /* 0x00006004020095a7 */ /* 0x000ee400080210ff */
[----:B---3--:R-:W-:Y:S05]  /*7bc0*/  @!P1 BRA `(.L_x_92) ;  /* 0xfffffffc00f09947 */ /* 0x008fea000383ffff */
[----:B------:R-:W-:Y:S05]  /*7bd0*/  BRA `(.L_x_91) ;  /* 0xffffffe000207947 */ /* 0x000fea000383ffff */
.L_x_94:
[----:B-1----:R1:W2:Y:S02]  /*7be0*/  SYNCS.PHASECHK.TRANS64.TRYWAIT P0, [R44+URZ+0xc0], R3 ;  /* 0x0000c0032c0075a7 */ /* 0x0022a400080011ff */
[----:B--2---:R-:W-:Y:S05]  /*7bf0*/  @!P0 NANOSLEEP.SYNCS 0x989680 ;  /* 0x009896800000895d */ /* 0x004fea0003900000 */
[----:B------:R-:W2:Y:S02]  /*7c00*/  @!P0 SYNCS.PHASECHK.TRANS64 P0, [R44+URZ+0xc0], R3 ;  /* 0x0000c0032c0085a7 */ /* 0x000ea400080010ff */
[----:B--2---:R-:W-:Y:S05]  /*7c10*/  @!P0 BRA `(.L_x_94) ;  /* 0xfffffffc00f08947 */ /* 0x004fea000383ffff */
[----:B------:R-:W-:Y:S05]  /*7c20*/  BRA `(.L_x_93) ;  /* 0xffffffe000707947 */ /* 0x000fea000383ffff */
.L_x_105:
[----:B-1----:R1:W2:Y:S02]  /*7c30*/  SYNCS.PHASECHK.TRANS64.TRYWAIT P0, [R2+URZ+0x60], R45 ;  /* 0x0000602d020075a7 */ /* 0x0022a400080011ff */
[----:B--2---:R-:W-:Y:S05]  /*7c40*/  @!P0 NANOSLEEP.SYNCS 0x989680 ;  /* 0x009896800000895d */ /* 0x004fea0003900000 */
[----:B------:R-:W2:Y:S02]  /*7c50*/  @!P0 SYNCS.PHASECHK.TRANS64 P0, [R2+URZ+0x60], R45 ;  /* 0x0000602d020085a7 */ /* 0x000ea400080010ff */
[----:B--2---:R-:W-:Y:S05]  /*7c60*/  @!P0 BRA `(.L_x_105) ;  /* 0xfffffffc00f08947 */ /* 0x004fea000383ffff */
[----:B------:R-:W-:Y:S05]  /*7c70*/  BRA `(.L_x_104) ;  /* 0xffffffe800807947 */ /* 0x000fea000383ffff */
        .weak           $__internal_0_$__cuda_sm10x_tcgen05_guardrail_trap_col_being_dealloced_not_returned_by_alloc
        .type           $__internal_0_$__cuda_sm10x_tcgen05_guardrail_trap_col_being_dealloced_not_returned_by_alloc,@function
        .size           $__internal_0_$__cuda_sm10x_tcgen05_guardrail_trap_col_being_dealloced_not_returned_by_alloc,($__internal_1_$__cuda_sm10x_tcgen05_guardrail_trap_phase_invalid_during_alloc - $__internal_0_$__cuda_sm10x_tcgen05_guardrail_trap_col_being_dealloced_not_returned_by_alloc)
$__internal_0_$__cuda_sm10x_tcgen05_guardrail_trap_col_being_dealloced_not_returned_by_alloc:
[----:B------:R-:W-:Y:S05]  /*7c80*/  BPT.TRAP 0x1 ;  /* 0x000000040000795c */ /* 0x000fea0000300000 */
[----:B------:R-:W-:-:S04]  /*7c90*/  HFMA2 R3, -RZ, RZ, 0, 0 ;  /* 0x00000000ff037431 */ /* 0x000fc800000001ff */
[----:B------:R-:W-:Y:S05]  /*7ca0*/  RET.REL.NODEC R2 `(_ZN7cutlass13device_kernelINS_4gemm6kernel13GemmUniversalIN4cute5tupleIJiiiiEEENS1_10collective13CollectiveMmaINS1_35MainloopSm100TmaUmmaWarpSpecializedILi6ELi2ELi4ENS5_IJNS4_1CILi1EEESB_SB_EEEEENS5_IJNSA_ILi64EEESE_NSA_ILi128EEEEEENS_6half_tENS5_IJlSB_lEEESH_SI_NS4_8TiledMMAINS4_8MMA_AtomIJNS4_20SM100_MMA_F16BF16_SSISH_SH_fLi64ELi64ELNS4_4UMMA5MajorE0ELSN_0ELNSM_7ScaleInE0ELSO_0EEEEEENS4_6LayoutISC_NS5_IJNSA_ILi0EEESS_SS_EEEEENS5_IJNS4_10UnderscoreESV_SV_EEEEENS4_13SM90_TMA_LOADENS4_14ComposedLayoutINS4_7SwizzleILi3ELi4ELi3EEENS4_18smem_ptr_flag_bitsILi16EEENSR_INS5_IJNSA_ILi8EEESE_EEENS5_IJSE_SB_EEEEEEEvNS4_8identityESY_S18_vS19_EENS_8epilogue10collective18CollectiveEpilogueINS1B_23Sm100TmaWarpSpecializedILi3ELi2ELi16ELb1ELb0EEEJSG_NS5_IJNSR_ISE_SB_EENSR_INSA_ILi32EEESB_EEEEESH_SI_SH_SI_NS1B_6fusion15FusionCallbacksIS1F_NS1K_17LinearCombinationISH_fSH_fLNS_15FloatRoundStyleE2EEESG_S1J_JEEENS4_5SM1004TMEM4LOAD26SM100_TMEM_LOAD_16dp256b4xESY_NSZ_INS10_ILi2ELi4ELi3EEES13_NSR_INS5_IJS14_S1H_EEENS5_IJS1H_SB_EEEEEEENS4_17SM75_U32x4_LDSM_NENS4_14SM90_TMA_STOREES1Y_NS4_17SM90_U32x4_STSM_NENS4_39AutoVectorizingCopyWithAssumedAlignmentILi128EEEEEEvvEEEEvNT_6ParamsE) ;  /* 0xffffff8002d47950 */ /* 0x000fea0003c3ffff */
        .weak           $__internal_1_$__cuda_sm10x_tcgen05_guardrail_trap_phase_invalid_during_alloc
        .type           $__internal_1_$__cuda_sm10x_tcgen05_guardrail_trap_phase_invalid_during_alloc,@function
        .size           $__internal_1_$__cuda_sm10x_tcgen05_guardrail_trap_phase_invalid_during_alloc,($__internal_2_$__cuda_sm10x_tcgen05_guardrail_trap_unallocated_columns_being_dealloced - $__internal_1_$__cuda_sm10x_tcgen05_guardrail_trap_phase_invalid_during_alloc)
$__internal_1_$__cuda_sm10x_tcgen05_guardrail_trap_phase_invalid_during_alloc:
[----:B------:R-:W-:Y:S05]  /*7cb0*/  BPT.TRAP 0x1 ;  /* 0x000000040000795c */ /* 0x000fea0000300000 */
[----:B------:R-:W-:-:S04]  /*7cc0*/  MOV R3, 0x0 ;  /* 0x0000000000037802 */ /* 0x000fc80000000f00 */
[----:B------:R-:W-:Y:S05]  /*7cd0*/  RET.REL.NODEC R2 `(_ZN7cutlass13device_kernelINS_4gemm6kernel13GemmUniversalIN4cute5tupleIJiiiiEEENS1_10collective13CollectiveMmaINS1_35MainloopSm100TmaUmmaWarpSpecializedILi6ELi2ELi4ENS5_IJNS4_1CILi1EEESB_SB_EEEEENS5_IJNSA_ILi64EEESE_NSA_ILi128EEEEEENS_6half_tENS5_IJlSB_lEEESH_SI_NS4_8TiledMMAINS4_8MMA_AtomIJNS4_20SM100_MMA_F16BF16_SSISH_SH_fLi64ELi64ELNS4_4UMMA5MajorE0ELSN_0ELNSM_7ScaleInE0ELSO_0EEEEEENS4_6LayoutISC_NS5_IJNSA_ILi0EEESS_SS_EEEEENS5_IJNS4_10UnderscoreESV_SV_EEEEENS4_13SM90_TMA_LOADENS4_14ComposedLayoutINS4_7SwizzleILi3ELi4ELi3EEENS4_18smem_ptr_flag_bitsILi16EEENSR_INS5_IJNSA_ILi8EEESE_EEENS5_IJSE_SB_EEEEEEEvNS4_8identityESY_S18_vS19_EENS_8epilogue10collective18CollectiveEpilogueINS1B_23Sm100TmaWarpSpecializedILi3ELi2ELi16ELb1ELb0EEEJSG_NS5_IJNSR_ISE_SB_EENSR_INSA_ILi32EEESB_EEEEESH_SI_SH_SI_NS1B_6fusion15FusionCallbacksIS1F_NS1K_17LinearCombinationISH_fSH_fLNS_15FloatRoundStyleE2EEESG_S1J_JEEENS4_5SM1004TMEM4LOAD26SM100_TMEM_LOAD_16dp256b4xESY_NSZ_INS10_ILi2ELi4ELi3EEES13_NSR_INS5_IJS14_S1H_EEENS5_IJS1H_SB_EEEEEEENS4_17SM75_U32x4_LDSM_NENS4_14SM90_TMA_STOREES1Y_NS4_17SM90_U32x4_STSM_NENS4_39AutoVectorizingCopyWithAssumedAlignmentILi128EEEEEEvvEEEEvNT_6ParamsE) ;  /* 0xffffff8002c87950 */ /* 0x000fea0003c3ffff */
        .weak           $__internal_2_$__cuda_sm10x_tcgen05_guardrail_trap_unallocated_columns_being_dealloced
        .type           $__internal_2_$__cuda_sm10x_tcgen05_guardrail_trap_unallocated_columns_being_dealloced,@function
        .size           $__internal_2_$__cuda_sm10x_tcgen05_guardrail_trap_unallocated_columns_being_dealloced,(.L_x_160 - $__internal_2_$__cuda_sm10x_tcgen05_guardrail_trap_unallocated_columns_being_dealloced)
$__internal_2_$__cuda_sm10x_tcgen05_guardrail_trap_unallocated_columns_being_dealloced:
[----:B------:R-:W-:Y:S05]  /*7ce0*/  BPT.TRAP 0x1 ;  /* 0x000000040000795c */ /* 0x000fea0000300000 */
[----:B------:R-:W-:-:S04]  /*7cf0*/  HFMA2 R3, -RZ, RZ, 0, 0 ;  /* 0x00000000ff037431 */ /* 0x000fc800000001ff */
[----:B------:R-:W-:Y:S05]  /*7d00*/  RET.REL.NODEC R2 `(_ZN7cutlass13device_kernelINS_4gemm6kernel13GemmUniversalIN4cute5tupleIJiiiiEEENS1_10collective13CollectiveMmaINS1_35MainloopSm100TmaUmmaWarpSpecializedILi6ELi2ELi4ENS5_IJNS4_1CILi1EEESB_SB_EEEEENS5_IJNSA_ILi64EEESE_NSA_ILi128EEEEEENS_6half_tENS5_IJlSB_lEEESH_SI_NS4_8TiledMMAINS4_8MMA_AtomIJNS4_20SM100_MMA_F16BF16_SSISH_SH_fLi64ELi64ELNS4_4UMMA5MajorE0ELSN_0ELNSM_7ScaleInE0ELSO_0EEEEEENS4_6LayoutISC_NS5_IJNSA_ILi0EEESS_SS_EEEEENS5_IJNS4_10UnderscoreESV_SV_EEEEENS4_13SM90_TMA_LOADENS4_14ComposedLayoutINS4_7SwizzleILi3ELi4ELi3EEENS4_18smem_ptr_flag_bitsILi16EEENSR_INS5_IJNSA_ILi8EEESE_EEENS5_IJSE_SB_EEEEEEEvNS4_8identityESY_S18_vS19_EENS_8epilogue10collective18CollectiveEpilogueINS1B_23Sm100TmaWarpSpecializedILi3ELi2ELi16ELb1ELb0EEEJSG_NS5_IJNSR_ISE_SB_EENSR_INSA_ILi32EEESB_EEEEESH_SI_SH_SI_NS1B_6fusion15FusionCallbacksIS1F_NS1K_17LinearCombinationISH_fSH_fLNS_15FloatRoundStyleE2EEESG_S1J_JEEENS4_5SM1004TMEM4LOAD26SM100_TMEM_LOAD_16dp256b4xESY_NSZ_INS10_ILi2ELi4ELi3EEES13_NSR_INS5_IJS14_S1H_EEENS5_IJS1H_SB_EEEEEEENS4_17SM75_U32x4_LDSM_NENS4_14SM90_TMA_STOREES1Y_NS4_17SM90_U32x4_STSM_NENS4_39AutoVectorizingCopyWithAssumedAlignmentILi128EEEEEEvvEEEEvNT_6ParamsE) ;  /* 0xffffff8002bc7950 */ /* 0x000fea0003c3ffff */
.L_x_159:
[----:B------:R-:W-:-:S00]  /*7d10*/  BRA `(.L_x_159) ;  /* 0xfffffffc00fc7947 */ /* 0x000fc0000383ffff */
[----:B------:R-:W-:-:S00]  /*7d20*/  NOP ;  /* 0x0000000000007918 */ /* 0x000fc00000000000 */
        /* <DEDUP_REMOVED lines=13> */
.L_x_160:


//--------------------- .nv.global.init           --------------------------
	.section	.nv.global.init,"aw",@progbits
.nv.global.init:
	.type		$str$27,@object
	.size		$str$27,($str$28 - $str$27)
$str$27:
        /*0000*/ 	.byte	0x28, 0x61, 0x64, 0x64, 0x72, 0x65, 0x73, 0x73, 0x20, 0x26, 0x20, 0x6d, 0x61, 0x73, 0x6b, 0x29
        /*0010*/ 	.byte	0x20, 0x3d, 0x3d, 0x20, 0x30, 0x00
	.type		$str$28,@object
	.size		$str$28,($str$26 - $str$28)
$str$28:
        /*0016*/ 	.byte	0x2f, 0x74, 0x6d, 0x70, 0x2f, 0x63, 0x75, 0x74, 0x6c, 0x61, 0x73, 0x73, 0x5f, 0x73, 0x77, 0x65
        /*0026*/ 	.byte	0x65, 0x70, 0x5f, 0x73, 0x72, 0x63, 0x2f, 0x69, 0x6e, 0x63, 0x6c, 0x75, 0x64, 0x65, 0x2f, 0x63
        /*0036*/ 	.byte	0x75, 0x74, 0x65, 0x2f, 0x70, 0x6f, 0x69, 0x6e, 0x74, 0x65, 0x72, 0x5f, 0x66, 0x6c, 0x61, 0x67
        /*0046*/ 	.byte	0x67, 0x65, 0x64, 0x2e, 0x68, 0x70, 0x70, 0x00
	.type		$str$26,@object
	.size		$str$26,($str$25 - $str$26)
$str$26:
        /*004e*/ 	.byte	0x2f, 0x74, 0x6d, 0x70, 0x2f, 0x63, 0x75, 0x74, 0x6c, 0x61, 0x73, 0x73, 0x5f, 0x73, 0x77, 0x65
        /*005e*/ 	.byte	0x65, 0x70, 0x5f, 0x73, 0x72, 0x63, 0x2f, 0x69, 0x6e, 0x63, 0x6c, 0x75, 0x64, 0x65, 0x2f, 0x63
        /*006e*/ 	.byte	0x75, 0x74, 0x65, 0x2f, 0x61, 0x74, 0x6f, 0x6d, 0x2f, 0x63, 0x6f, 0x70, 0x79, 0x5f, 0x74, 0x72
        /*007e*/ 	.byte	0x61, 0x69, 0x74, 0x73, 0x5f, 0x73, 0x6d, 0x31, 0x30, 0x30, 0x2e, 0x68, 0x70, 0x70, 0x00
	.type		$str$25,@object
	.size		$str$25,(__unnamed_1 - $str$25)
$str$25:
        /*008d*/ 	.byte	0x28, 0x28, 0x75, 0x69, 0x6e, 0x74, 0x33, 0x32, 0x5f, 0x74, 0x28, 0x74, 0x68, 0x72, 0x65, 0x61
        /*009d*/ 	.byte	0x64, 0x49, 0x64, 0x78, 0x2e, 0x78, 0x29, 0x20, 0x2f, 0x20, 0x33, 0x32, 0x29, 0x20, 0x25, 0x20
        /*00ad*/ 	.byte	0x34, 0x29, 0x20, 0x3d, 0x3d, 0x20, 0x28, 0x28, 0x28, 0x74, 0x6d, 0x65, 0x6d, 0x5f, 0x61, 0x64
        /*00bd*/ 	.byte	0x64, 0x72, 0x20, 0x3e, 0x3e, 0x20, 0x31, 0x36, 0x29, 0x20, 0x2f, 0x20, 0x33, 0x32, 0x29, 0x20
        /*00cd*/ 	.byte	0x25, 0x20, 0x34, 0x29, 0x00
	.type		__unnamed_1,@object
	.size		__unnamed_1,(__unnamed_2 - __unnamed_1)
__unnamed_1:
        /*00d2*/ 	.byte	0x61, 0x75, 0x74, 0x6f, 0x20, 0x63, 0x75, 0x74, 0x65, 0x3a, 0x3a, 0x61, 0x73, 0x5f, 0x70, 0x6f
        /* <DEDUP_REMOVED lines=24> */
        /*0262*/ 	.byte	0x3e, 0x3e, 0x3e, 0x5d, 0x00
	.type		__unnamed_2,@object
	.size		__unnamed_2,(.L_2 - __unnamed_2)
__unnamed_2:
        /* <DEDUP_REMOVED lines=46> */
.L_2:


//--------------------- .nv.shared._ZN7cutlass13device_kernelINS_4gemm6kernel13GemmUniversalIN4cute5tupleIJiiiiEEENS1_10collective13CollectiveMmaINS1_35MainloopSm100TmaUmmaWarpSpecializedILi6ELi2ELi4ENS5_IJNS4_1CILi1EEESB_SB_EEEEENS5_IJNSA_ILi64EEESE_NSA_ILi128EEEEEENS_6half_tENS5_IJlSB_lEEESH_SI_NS4_8TiledMMAINS4_8MMA_AtomIJNS4_20SM100_MMA_F16BF16_SSISH_SH_fLi64ELi64ELNS4_4UMMA5MajorE0ELSN_0ELNSM_7ScaleInE0ELSO_0EEEEEENS4_6LayoutISC_NS5_IJNSA_ILi0EEESS_SS_EEEEENS5_IJNS4_10UnderscoreESV_SV_EEEEENS4_13SM90_TMA_LOADENS4_14ComposedLayoutINS4_7SwizzleILi3ELi4ELi3EEENS4_18smem_ptr_flag_bitsILi16EEENSR_INS5_IJNSA_ILi8EEESE_EEENS5_IJSE_SB_EEEEEEEvNS4_8identityESY_S18_vS19_EENS_8epilogue10collective18CollectiveEpilogueINS1B_23Sm100TmaWarpSpecializedILi3ELi2ELi16ELb1ELb0EEEJSG_NS5_IJNSR_ISE_SB_EENSR_INSA_ILi32EEESB_EEEEESH_SI_SH_SI_NS1B_6fusion15FusionCallbacksIS1F_NS1K_17LinearCombinationISH_fSH_fLNS_15FloatRoundStyleE2EEESG_S1J_JEEENS4_5SM1004TMEM4LOAD26SM100_TMEM_LOAD_16dp256b4xESY_NSZ_INS10_ILi2ELi4ELi3EEES13_NSR_INS5_IJS14_S1H_EEENS5_IJS1H_SB_EEEEEEENS4_17SM75_U32x4_LDSM_NENS4_14SM90_TMA_STOREES1Y_NS4_17SM90_U32x4_STSM_NENS4_39AutoVectorizingCopyWithAssumedAlignmentILi128EEEEEEvvEEEEvNT_6ParamsE --------------------------
	.section	.nv.shared._ZN7cutlass13device_kernelINS_4gemm6kernel13GemmUniversalIN4cute5tupleIJiiiiEEENS1_10collective13CollectiveMmaINS1_35MainloopSm100TmaUmmaWarpSpecializedILi6ELi2ELi4ENS5_IJNS4_1CILi1EEESB_SB_EEEEENS5_IJNSA_ILi64EEESE_NSA_ILi128EEEEEENS_6half_tENS5_IJlSB_lEEESH_SI_NS4_8TiledMMAINS4_8MMA_AtomIJNS4_20SM100_MMA_F16BF16_SSISH_SH_fLi64ELi64ELNS4_4UMMA5MajorE0ELSN_0ELNSM_7ScaleInE0ELSO_0EEEEEENS4_6LayoutISC_NS5_IJNSA_ILi0EEESS_SS_EEEEENS5_IJNS4_10UnderscoreESV_SV_EEEEENS4_13SM90_TMA_LOADENS4_14ComposedLayoutINS4_7SwizzleILi3ELi4ELi3EEENS4_18smem_ptr_flag_bitsILi16EEENSR_INS5_IJNSA_ILi8EEESE_EEENS5_IJSE_SB_EEEEEEEvNS4_8identityESY_S18_vS19_EENS_8epilogue10collective18CollectiveEpilogueINS1B_23Sm100TmaWarpSpecializedILi3ELi2ELi16ELb1ELb0EEEJSG_NS5_IJNSR_ISE_SB_EENSR_INSA_ILi32EEESB_EEEEESH_SI_SH_SI_NS1B_6fusion15FusionCallbacksIS1F_NS1K_17LinearCombinationISH_fSH_fLNS_15FloatRoundStyleE2EEESG_S1J_JEEENS4_5SM1004TMEM4LOAD26SM100_TMEM_LOAD_16dp256b4xESY_NSZ_INS10_ILi2ELi4ELi3EEES13_NSR_INS5_IJS14_S1H_EEENS5_IJS1H_SB_EEEEEEENS4_17SM75_U32x4_LDSM_NENS4_14SM90_TMA_STOREES1Y_NS4_17SM90_U32x4_STSM_NENS4_39AutoVectorizingCopyWithAssumedAlignmentILi128EEEEEEvvEEEEvNT_6ParamsE,"aw",@nobits
	.sectionflags	@""
	.align	16
	.zero		1024


//--------------------- .nv.shared.reserved.0     --------------------------
	.section	.nv.shared.reserved.0,"aw",@nobits
	.weak		__nv_reservedSMEM_offset_0_alias
	.size		__nv_reservedSMEM_offset_0_alias, 0, 64
	.other		__nv_reservedSMEM_offset_0_alias,@"STO_CUDA_RESERVED_SHARED STV_DEFAULT"
__nv_reservedSMEM_offset_0_alias:
	.zero		0
.nv.shared.reserved.0:
	.zero		64
	.weak		__nv_reservedSMEM_tcgen05_partition
	.type		__nv_reservedSMEM_tcgen05_partition,@object
	.size		__nv_reservedSMEM_tcgen05_partition,(.L_0 - __nv_reservedSMEM_tcgen05_partition)
__nv_reservedSMEM_tcgen05_partition:
	.zero		32
.L_0:


//--------------------- .nv.global                --------------------------
	.section	.nv.global,"aw",@nobits
.nv.global:
	.type		_ZN40_INTERNAL_6f9b8005_4_k_cu_ae514f9c_268044cute1_E,@object
	.size		_ZN40_INTERNAL_6f9b8005_4_k_cu_ae514f9c_268044cute1_E,(_ZN40_INTERNAL_6f9b8005_4_k_cu_ae514f9c_268044cuda3std3__45__cpo6cbeginE - _ZN40_INTERNAL_6f9b8005_4_k_cu_ae514f9c_268044cute1_E)
_ZN40_INTERNAL_6f9b8005_4_k_cu_ae514f9c_268044cute1_E:
	.zero		1
	.type		_ZN40_INTERNAL_6f9b8005_4_k_cu_ae514f9c_268044cuda3std3__45__cpo6cbeginE,@object
	.size		_ZN40_INTERNAL_6f9b8005_4_k_cu_ae514f9c_268044cuda3std3__45__cpo6cbeginE,(_ZN40_INTERNAL_6f9b8005_4_k_cu_ae514f9c_268044cuda3std3__48in_placeE - _ZN40_INTERNAL_6f9b8005_4_k_cu_ae514f9c_268044cuda3std3__45__cpo6cbeginE)
_ZN40_INTERNAL_6f9b8005_4_k_cu_ae514f9c_268044cuda3std3__45__cpo6cbeginE:
	.zero		1
	.type		_ZN40_INTERNAL_6f9b8005_4_k_cu_ae514f9c_268044cuda3std3__48in_placeE,@object
	.size		_ZN40_INTERNAL_6f9b8005_4_k_cu_ae514f9c_268044cuda3std3__48in_placeE,(_ZN40_INTERNAL_6f9b8005_4_k_cu_ae514f9c_268044cuda3std6ranges3__45__cpo9iter_moveE - _ZN40_INTERNAL_6f9b8005_4_k_cu_ae514f9c_268044cuda3std3__48in_placeE)
_ZN40_INTERNAL_6f9b8005_4_k_cu_ae514f9c_268044cuda3std3__48in_placeE:
	.zero		1
	.type		_ZN40_INTERNAL_6f9b8005_4_k_cu_ae514f9c_268044cuda3std6ranges3__45__cpo9iter_moveE,@object
	.size		_ZN40_INTERNAL_6f9b8005_4_k_cu_ae514f9c_268044cuda3std6ranges3__45__cpo9iter_moveE,(_ZN40_INTERNAL_6f9b8005_4_k_cu_ae514f9c_268044cuda3std3__45__cpo5beginE - _ZN40_INTERNAL_6f9b8005_4_k_cu_ae514f9c_268044cuda3std6ranges3__45__cpo9iter_moveE)
_ZN40_INTERNAL_6f9b8005_4_k_cu_ae514f9c_268044cuda3std6ranges3__45__cpo9iter_moveE:
	.zero		1
	.type		_ZN40_INTERNAL_6f9b8005_4_k_cu_ae514f9c_268044cuda3std3__45__cpo5beginE,@object
	.size		_ZN40_INTERNAL_6f9b8005_4_k_cu_ae514f9c_268044cuda3std3__45__cpo5beginE,(_ZN40_INTERNAL_6f9b8005_4_k_cu_ae514f9c_268044cuda3std3__442_GLOBAL__N__6f9b8005_4_k_cu_ae514f9c_268046ignoreE - _ZN40_INTERNAL_6f9b8005_4_k_cu_ae514f9c_268044cuda3std3__45__cpo5beginE)
_ZN40_INTERNAL_6f9b8005_4_k_cu_ae514f9c_268044cuda3std3__45__cpo5beginE:
	.zero		1
	.type		_ZN40_INTERNAL_6f9b8005_4_k_cu_ae514f9c_268044cuda3std3__442_GLOBAL__N__6f9b8005_4_k_cu_ae514f9c_268046ignoreE,@object
	.size		_ZN40_INTERNAL_6f9b8005_4_k_cu_ae514f9c_268044cuda3std3__442_GLOBAL__N__6f9b8005_4_k_cu_ae514f9c_268046ignoreE,(_ZN40_INTERNAL_6f9b8005_4_k_cu_ae514f9c_268044cute7productE - _ZN40_INTERNAL_6f9b8005_4_k_cu_ae514f9c_268044cuda3std3__442_GLOBAL__N__6f9b8005_4_k_cu_ae514f9c_268046ignoreE)
_ZN40_INTERNAL_6f9b8005_4_k_cu_ae514f9c_268044cuda3std3__442_GLOBAL__N__6f9b8005_4_k_cu_ae514f9c_268046ignoreE:
	.zero		1
	.type		_ZN40_INTERNAL_6f9b8005_4_k_cu_ae514f9c_268044cute7productE,@object
	.size		_ZN40_INTERNAL_6f9b8005_4_k_cu_ae514f9c_268044cute7productE,(_ZN40_INTERNAL_6f9b8005_4_k_cu_ae514f9c_268044cuda3std3__45__cpo3endE - _ZN40_INTERNAL_6f9b8005_4_k_cu_ae514f9c_268044cute7productE)
_ZN40_INTERNAL_6f9b8005_4_k_cu_ae514f9c_268044cute7productE:
	.zero		1
	.type		_ZN40_INTERNAL_6f9b8005_4_k_cu_ae514f9c_268044cuda3std3__45__cpo3endE,@object
	.size		_ZN40_INTERNAL_6f9b8005_4_k_cu_ae514f9c_268044cuda3std3__45__cpo3endE,(_ZN40_INTERNAL_6f9b8005_4_k_cu_ae514f9c_268044cuda3std3__419piecewise_constructE - _ZN40_INTERNAL_6f9b8005_4_k_cu_ae514f9c_268044cuda3std3__45__cpo3endE)
_ZN40_INTERNAL_6f9b8005_4_k_cu_ae514f9c_268044cuda3std3__45__cpo3endE:
	.zero		1
	.type		_ZN40_INTERNAL_6f9b8005_4_k_cu_ae514f9c_268044cuda3std3__419piecewise_constructE,@object
	.size		_ZN40_INTERNAL_6f9b8005_4_k_cu_ae514f9c_268044cuda3std3__419piecewise_constructE,(_ZN40_INTERNAL_6f9b8005_4_k_cu_ae514f9c_268044cuda3std3__45__cpo4cendE - _ZN40_INTERNAL_6f9b8005_4_k_cu_ae514f9c_268044cuda3std3__419piecewise_constructE)
_ZN40_INTERNAL_6f9b8005_4_k_cu_ae514f9c_268044cuda3std3__419piecewise_constructE:
	.zero		1
	.type		_ZN40_INTERNAL_6f9b8005_4_k_cu_ae514f9c_268044cuda3std3__45__cpo4cendE,@object
	.size		_ZN40_INTERNAL_6f9b8005_4_k_cu_ae514f9c_268044cuda3std3__45__cpo4cendE,(_ZN40_INTERNAL_6f9b8005_4_k_cu_ae514f9c_268044cuda3std6ranges3__45__cpo4swapE - _ZN40_INTERNAL_6f9b8005_4_k_cu_ae514f9c_268044cuda3std3__45__cpo4cendE)
_ZN40_INTERNAL_6f9b8005_4_k_cu_ae514f9c_268044cuda3std3__45__cpo4cendE:
	.zero		1
	.type		_ZN40_INTERNAL_6f9b8005_4_k_cu_ae514f9c_268044cuda3std6ranges3__45__cpo4swapE,@object
	.size		_ZN40_INTERNAL_6f9b8005_4_k_cu_ae514f9c_268044cuda3std6ranges3__45__cpo4swapE,(.L_10 - _ZN40_INTERNAL_6f9b8005_4_k_cu_ae514f9c_268044cuda3std6ranges3__45__cpo4swapE)
_ZN40_INTERNAL_6f9b8005_4_k_cu_ae514f9c_268044cuda3std6ranges3__45__cpo4swapE:
	.zero		1
.L_10:


//--------------------- .nv.constant0._ZN7cutlass13device_kernelINS_4gemm6kernel13GemmUniversalIN4cute5tupleIJiiiiEEENS1_10collective13CollectiveMmaINS1_35MainloopSm100TmaUmmaWarpSpecializedILi6ELi2ELi4ENS5_IJNS4_1CILi1EEESB_SB_EEEEENS5_IJNSA_ILi64EEESE_NSA_ILi128EEEEEENS_6half_tENS5_IJlSB_lEEESH_SI_NS4_8TiledMMAINS4_8MMA_AtomIJNS4_20SM100_MMA_F16BF16_SSISH_SH_fLi64ELi64ELNS4_4UMMA5MajorE0ELSN_0ELNSM_7ScaleInE0ELSO_0EEEEEENS4_6LayoutISC_NS5_IJNSA_ILi0EEESS_SS_EEEEENS5_IJNS4_10UnderscoreESV_SV_EEEEENS4_13SM90_TMA_LOADENS4_14ComposedLayoutINS4_7SwizzleILi3ELi4ELi3EEENS4_18smem_ptr_flag_bitsILi16EEENSR_INS5_IJNSA_ILi8EEESE_EEENS5_IJSE_SB_EEEEEEEvNS4_8identityESY_S18_vS19_EENS_8epilogue10collective18CollectiveEpilogueINS1B_23Sm100TmaWarpSpecializedILi3ELi2ELi16ELb1ELb0EEEJSG_NS5_IJNSR_ISE_SB_EENSR_INSA_ILi32EEESB_EEEEESH_SI_SH_SI_NS1B_6fusion15FusionCallbacksIS1F_NS1K_17LinearCombinationISH_fSH_fLNS_15FloatRoundStyleE2EEESG_S1J_JEEENS4_5SM1004TMEM4LOAD26SM100_TMEM_LOAD_16dp256b4xESY_NSZ_INS10_ILi2ELi4ELi3EEES13_NSR_INS5_IJS14_S1H_EEENS5_IJS1H_SB_EEEEEEENS4_17SM75_U32x4_LDSM_NENS4_14SM90_TMA_STOREES1Y_NS4_17SM90_U32x4_STSM_NENS4_39AutoVectorizingCopyWithAssumedAlignmentILi128EEEEEEvvEEEEvNT_6ParamsE --------------------------
	.section	.nv.constant0._ZN7cutlass13device_kernelINS_4gemm6kernel13GemmUniversalIN4cute5tupleIJiiiiEEENS1_10collective13CollectiveMmaINS1_35MainloopSm100TmaUmmaWarpSpecializedILi6ELi2ELi4ENS5_IJNS4_1CILi1EEESB_SB_EEEEENS5_IJNSA_ILi64EEESE_NSA_ILi128EEEEEENS_6half_tENS5_IJlSB_lEEESH_SI_NS4_8TiledMMAINS4_8MMA_AtomIJNS4_20SM100_MMA_F16BF16_SSISH_SH_fLi64ELi64ELNS4_4UMMA5MajorE0ELSN_0ELNSM_7ScaleInE0ELSO_0EEEEEENS4_6LayoutISC_NS5_IJNSA_ILi0EEESS_SS_EEEEENS5_IJNS4_10UnderscoreESV_SV_EEEEENS4_13SM90_TMA_LOADENS4_14ComposedLayoutINS4_7SwizzleILi3ELi4ELi3EEENS4_18smem_ptr_flag_bitsILi16EEENSR_INS5_IJNSA_ILi8EEESE_EEENS5_IJSE_SB_EEEEEEEvNS4_8identityESY_S18_vS19_EENS_8epilogue10collective18CollectiveEpilogueINS1B_23Sm100TmaWarpSpecializedILi3ELi2ELi16ELb1ELb0EEEJSG_NS5_IJNSR_ISE_SB_EENSR_INSA_ILi32EEESB_EEEEESH_SI_SH_SI_NS1B_6fusion15FusionCallbacksIS1F_NS1K_17LinearCombinationISH_fSH_fLNS_15FloatRoundStyleE2EEESG_S1J_JEEENS4_5SM1004TMEM4LOAD26SM100_TMEM_LOAD_16dp256b4xESY_NSZ_INS10_ILi2ELi4ELi3EEES13_NSR_INS5_IJS14_S1H_EEENS5_IJS1H_SB_EEEEEEENS4_17SM75_U32x4_LDSM_NENS4_14SM90_TMA_STOREES1Y_NS4_17SM90_U32x4_STSM_NENS4_39AutoVectorizingCopyWithAssumedAlignmentILi128EEEEEEvvEEEEvNT_6ParamsE,"a",@progbits
	.sectionflags	@""
	.align	4
.nv.constant0._ZN7cutlass13device_kernelINS_4gemm6kernel13GemmUniversalIN4cute5tupleIJiiiiEEENS1_10collective13CollectiveMmaINS1_35MainloopSm100TmaUmmaWarpSpecializedILi6ELi2ELi4ENS5_IJNS4_1CILi1EEESB_SB_EEEEENS5_IJNSA_ILi64EEESE_NSA_ILi128EEEEEENS_6half_tENS5_IJlSB_lEEESH_SI_NS4_8TiledMMAINS4_8MMA_AtomIJNS4_20SM100_MMA_F16BF16_SSISH_SH_fLi64ELi64ELNS4_4UMMA5MajorE0ELSN_0ELNSM_7ScaleInE0ELSO_0EEEEEENS4_6LayoutISC_NS5_IJNSA_ILi0EEESS_SS_EEEEENS5_IJNS4_10UnderscoreESV_SV_EEEEENS4_13SM90_TMA_LOADENS4_14ComposedLayoutINS4_7SwizzleILi3ELi4ELi3EEENS4_18smem_ptr_flag_bitsILi16EEENSR_INS5_IJNSA_ILi8EEESE_EEENS5_IJSE_SB_EEEEEEEvNS4_8identityESY_S18_vS19_EENS_8epilogue10collective18CollectiveEpilogueINS1B_23Sm100TmaWarpSpecializedILi3ELi2ELi16ELb1ELb0EEEJSG_NS5_IJNSR_ISE_SB_EENSR_INSA_ILi32EEESB_EEEEESH_SI_SH_SI_NS1B_6fusion15FusionCallbacksIS1F_NS1K_17LinearCombinationISH_fSH_fLNS_15FloatRoundStyleE2EEESG_S1J_JEEENS4_5SM1004TMEM4LOAD26SM100_TMEM_LOAD_16dp256b4xESY_NSZ_INS10_ILi2ELi4ELi3EEES13_NSR_INS5_IJS14_S1H_EEENS5_IJS1H_SB_EEEEEEENS4_17SM75_U32x4_LDSM_NENS4_14SM90_TMA_STOREES1Y_NS4_17SM90_U32x4_STSM_NENS4_39AutoVectorizingCopyWithAssumedAlignmentILi128EEEEEEvvEEEEvNT_6ParamsE:
	.zero		2944


//--------------------- SYMBOLS --------------------------

	.type		.nv.reservedSmem.offset0,@object
	.size		.nv.reservedSmem.offset0,0x4
	.type		.nv.reservedSmem.cap,@object
	.size		.nv.reservedSmem.cap,0x4
	.type		__assertfail,@function
